// auto-generated by cutlass_sweep.gemm — config: {"arch": "sm_90", "cluster_m": 1, "cluster_n": 4, "dtype": "fp16", "dtype_b": "fp16", "layout": "nn", "stages": 3, "tile_k": 64, "tile_m": 128, "tile_n": 128}
#include "cutlass/cutlass.h"
#include "cutlass/gemm/collective/collective_builder.hpp"
#include "cutlass/gemm/device/gemm_universal_adapter.h"
#include "cutlass/gemm/kernel/gemm_universal.hpp"
#include "cutlass/epilogue/collective/collective_builder.hpp"

using ElemA = cutlass::half_t;
using ElemB = cutlass::half_t;
using ElemCD = cutlass::half_t;
using Acc  = float;
using TileShape    = cute::Shape<cute::_128, cute::_128, cute::_64>;
using ClusterShape = cute::Shape<cute::_1, cute::_4, cute::_1>;

using CollectiveEpilogue = typename cutlass::epilogue::collective::CollectiveBuilder<
    cutlass::arch::Sm90, cutlass::arch::OpClassTensorOp,
    TileShape, ClusterShape,
    cutlass::epilogue::collective::EpilogueTileAuto,
    Acc, Acc,
    ElemCD, cutlass::layout::RowMajor, 128 / cutlass::sizeof_bits<ElemCD>::value,
    ElemCD, cutlass::layout::RowMajor, 128 / cutlass::sizeof_bits<ElemCD>::value,
    cutlass::epilogue::collective::EpilogueScheduleAuto
  >::CollectiveOp;

using CollectiveMainloop = typename cutlass::gemm::collective::CollectiveBuilder<
    cutlass::arch::Sm90, cutlass::arch::OpClassTensorOp,
    ElemA, cutlass::layout::RowMajor, 128 / cutlass::sizeof_bits<ElemA>::value,
    ElemB, cutlass::layout::RowMajor, 128 / cutlass::sizeof_bits<ElemB>::value,
    Acc,
    TileShape, ClusterShape,
    cutlass::gemm::collective::StageCount<3>,
    cutlass::gemm::collective::KernelScheduleAuto
  >::CollectiveOp;

using GemmKernel = cutlass::gemm::kernel::GemmUniversal<
    cute::Shape<int,int,int,int>,
    CollectiveMainloop,
    CollectiveEpilogue
>;
using Gemm = cutlass::gemm::device::GemmUniversalAdapter<GemmKernel>;

// Force the device kernel symbol into the cubin without needing a host main.
auto* _anchor = &cutlass::device_kernel<GemmKernel>;


// ===== COMPILED SASS (sm_90a) =====

	.target	sm_90a

	.elftype	@"ET_EXEC"


//--------------------- .note.nv.tkinfo           --------------------------
	.section	.note.nv.tkinfo,"",@"SHT_NOTE"
	.sectionflags	@"SHF_NOTE_NV_TKINFO"
	.tkinfo
        /*0018*/ 	.word	0x00000002
        /*0030*/ 	.string	""
        /*0030*/ 	.string	"ptxas"
        /*0030*/ 	.string	"Cuda compilation tools, release 13.0, V13.0.88"
        /*0030*/ 	.string	"Build cuda_13.0.r13.0/compiler.36424714_0"
        /*0030*/ 	.string	"-arch sm_90a -m 64 "



//--------------------- .note.nv.cuinfo           --------------------------
	.section	.note.nv.cuinfo,"",@"SHT_NOTE"
	.sectionflags	@"SHF_NOTE_NV_CUINFO"
        /*0018*/ 	.short	0x0002
        /*001a*/ 	.short	0x005a
        /*001c*/ 	.short	0x0082
	.zero		2


//--------------------- .nv.info                  --------------------------
	.section	.nv.info,"",@"SHT_CUDA_INFO"
	.align	4


	//----- nvinfo : EIATTR_REGCOUNT
	.align		4
        /*0000*/ 	.byte	0x04, 0x2f
        /*0002*/ 	.short	(.L_15 - .L_14)
	.align		4
.L_14:
        /*0004*/ 	.word	index@(_ZN7cutlass13device_kernelINS_4gemm6kernel13GemmUniversalIN4cute5tupleIJiiiiEEENS1_10collective13CollectiveMmaINS1_34MainloopSm90TmaGmmaWarpSpecializedILi3ENS5_IJNS4_1CILi1EEENSA_ILi4EEESB_EEENS1_35KernelTmaWarpSpecializedCooperativeEEENS5_IJNSA_ILi128EEESG_NSA_ILi64EEEEEENS_6half_tENS5_IJlSB_lEEESJ_NS5_IJSB_llEEENS4_8TiledMMAINS4_8MMA_AtomIJNS4_4SM904GMMA26MMA_64x128x16_F32F16F16_SSILNSP_5MajorE0ELSR_1ELNSP_7ScaleInE1ELSS_1EEEEEENS4_6LayoutINS5_IJNSA_ILi2EEESB_SB_EEENS5_IJSB_NSA_ILi0EEESY_EEEEENS5_IJNS4_10UnderscoreES11_S11_EEEEENS4_23SM90_TMA_LOAD_MULTICASTENS4_14ComposedLayoutINS4_7SwizzleILi3ELi4ELi3EEENS4_18smem_ptr_flag_bitsILi16EEENSV_INS5_IJNSA_ILi8EEESH_EEENS5_IJSH_SB_EEEEEEEvNS4_8identityENS4_13SM90_TMA_LOADENS15_IS17_S19_NSV_INS5_IJSH_S1A_EEENS5_IJSB_SH_EEEEEEEvS1F_EENS_8epilogue10collective6detail29Sm90TmaWarpSpecializedAdapterINS1N_15DefaultEpilogueISJ_SK_SK_NS1M_6thread17LinearCombinationISJ_Li1EffLNS1R_9ScaleType4KindE0ELNS_15FloatRoundStyleE2ESJ_EENS1_15EpilogueDefaultEEEEEvvEEEEvNT_6ParamsE)
        /*0008*/ 	.word	0x000000a8


	//----- nvinfo : EIATTR_FRAME_SIZE
	.align		4
.L_15:
        /*000c*/ 	.byte	0x04, 0x11
        /*000e*/ 	.short	(.L_17 - .L_16)
	.align		4
.L_16:
        /*0010*/ 	.word	index@(_ZN7cutlass13device_kernelINS_4gemm6kernel13GemmUniversalIN4cute5tupleIJiiiiEEENS1_10collective13CollectiveMmaINS1_34MainloopSm90TmaGmmaWarpSpecializedILi3ENS5_IJNS4_1CILi1EEENSA_ILi4EEESB_EEENS1_35KernelTmaWarpSpecializedCooperativeEEENS5_IJNSA_ILi128EEESG_NSA_ILi64EEEEEENS_6half_tENS5_IJlSB_lEEESJ_NS5_IJSB_llEEENS4_8TiledMMAINS4_8MMA_AtomIJNS4_4SM904GMMA26MMA_64x128x16_F32F16F16_SSILNSP_5MajorE0ELSR_1ELNSP_7ScaleInE1ELSS_1EEEEEENS4_6LayoutINS5_IJNSA_ILi2EEESB_SB_EEENS5_IJSB_NSA_ILi0EEESY_EEEEENS5_IJNS4_10UnderscoreES11_S11_EEEEENS4_23SM90_TMA_LOAD_MULTICASTENS4_14ComposedLayoutINS4_7SwizzleILi3ELi4ELi3EEENS4_18smem_ptr_flag_bitsILi16EEENSV_INS5_IJNSA_ILi8EEESH_EEENS5_IJSH_SB_EEEEEEEvNS4_8identityENS4_13SM90_TMA_LOADENS15_IS17_S19_NSV_INS5_IJSH_S1A_EEENS5_IJSB_SH_EEEEEEEvS1F_EENS_8epilogue10collective6detail29Sm90TmaWarpSpecializedAdapterINS1N_15DefaultEpilogueISJ_SK_SK_NS1M_6thread17LinearCombinationISJ_Li1EffLNS1R_9ScaleType4KindE0ELNS_15FloatRoundStyleE2ESJ_EENS1_15EpilogueDefaultEEEEEvvEEEEvNT_6ParamsE)
        /*0014*/ 	.word	0x00000000


	//----- nvinfo : EIATTR_MIN_STACK_SIZE
	.align		4
.L_17:
        /*0018*/ 	.byte	0x04, 0x12
        /*001a*/ 	.short	(.L_19 - .L_18)
	.align		4
.L_18:
        /*001c*/ 	.word	index@(_ZN7cutlass13device_kernelINS_4gemm6kernel13GemmUniversalIN4cute5tupleIJiiiiEEENS1_10collective13CollectiveMmaINS1_34MainloopSm90TmaGmmaWarpSpecializedILi3ENS5_IJNS4_1CILi1EEENSA_ILi4EEESB_EEENS1_35KernelTmaWarpSpecializedCooperativeEEENS5_IJNSA_ILi128EEESG_NSA_ILi64EEEEEENS_6half_tENS5_IJlSB_lEEESJ_NS5_IJSB_llEEENS4_8TiledMMAINS4_8MMA_AtomIJNS4_4SM904GMMA26MMA_64x128x16_F32F16F16_SSILNSP_5MajorE0ELSR_1ELNSP_7ScaleInE1ELSS_1EEEEEENS4_6LayoutINS5_IJNSA_ILi2EEESB_SB_EEENS5_IJSB_NSA_ILi0EEESY_EEEEENS5_IJNS4_10UnderscoreES11_S11_EEEEENS4_23SM90_TMA_LOAD_MULTICASTENS4_14ComposedLayoutINS4_7SwizzleILi3ELi4ELi3EEENS4_18smem_ptr_flag_bitsILi16EEENSV_INS5_IJNSA_ILi8EEESH_EEENS5_IJSH_SB_EEEEEEEvNS4_8identityENS4_13SM90_TMA_LOADENS15_IS17_S19_NSV_INS5_IJSH_S1A_EEENS5_IJSB_SH_EEEEEEEvS1F_EENS_8epilogue10collective6detail29Sm90TmaWarpSpecializedAdapterINS1N_15DefaultEpilogueISJ_SK_SK_NS1M_6thread17LinearCombinationISJ_Li1EffLNS1R_9ScaleType4KindE0ELNS_15FloatRoundStyleE2ESJ_EENS1_15EpilogueDefaultEEEEEvvEEEEvNT_6ParamsE)
        /*0020*/ 	.word	0x00000000
.L_19:


//--------------------- .nv.compat                --------------------------
	.section	.nv.compat,"",@"SHT_CUDA_COMPAT_INFO"
	.align	4
        /*0000*/ 	.byte	0x02, 0x09, 0x01, 0x00, 0x02, 0x02, 0x04, 0x00, 0x02, 0x05, 0x05, 0x00, 0x03, 0x07, 0x01, 0x01
        /*0010*/ 	.byte	0x02, 0x03, 0x01, 0x00, 0x02, 0x06, 0x01, 0x00, 0x04, 0x0b, 0x08, 0x00, 0x00, 0x00, 0x00, 0x00
        /*0020*/ 	.byte	0x00, 0x00, 0x00, 0x00


//--------------------- .nv.info._ZN7cutlass13device_kernelINS_4gemm6kernel13GemmUniversalIN4cute5tupleIJiiiiEEENS1_10collective13CollectiveMmaINS1_34MainloopSm90TmaGmmaWarpSpecializedILi3ENS5_IJNS4_1CILi1EEENSA_ILi4EEESB_EEENS1_35KernelTmaWarpSpecializedCooperativeEEENS5_IJNSA_ILi128EEESG_NSA_ILi64EEEEEENS_6half_tENS5_IJlSB_lEEESJ_NS5_IJSB_llEEENS4_8TiledMMAINS4_8MMA_AtomIJNS4_4SM904GMMA26MMA_64x128x16_F32F16F16_SSILNSP_5MajorE0ELSR_1ELNSP_7ScaleInE1ELSS_1EEEEEENS4_6LayoutINS5_IJNSA_ILi2EEESB_SB_EEENS5_IJSB_NSA_ILi0EEESY_EEEEENS5_IJNS4_10UnderscoreES11_S11_EEEEENS4_23SM90_TMA_LOAD_MULTICASTENS4_14ComposedLayoutINS4_7SwizzleILi3ELi4ELi3EEENS4_18smem_ptr_flag_bitsILi16EEENSV_INS5_IJNSA_ILi8EEESH_EEENS5_IJSH_SB_EEEEEEEvNS4_8identityENS4_13SM90_TMA_LOADENS15_IS17_S19_NSV_INS5_IJSH_S1A_EEENS5_IJSB_SH_EEEEEEEvS1F_EENS_8epilogue10collective6detail29Sm90TmaWarpSpecializedAdapterINS1N_15DefaultEpilogueISJ_SK_SK_NS1M_6thread17LinearCombinationISJ_Li1EffLNS1R_9ScaleType4KindE0ELNS_15FloatRoundStyleE2ESJ_EENS1_15EpilogueDefaultEEEEEvvEEEEvNT_6ParamsE --------------------------
	.section	.nv.info._ZN7cutlass13device_kernelINS_4gemm6kernel13GemmUniversalIN4cute5tupleIJiiiiEEENS1_10collective13CollectiveMmaINS1_34MainloopSm90TmaGmmaWarpSpecializedILi3ENS5_IJNS4_1CILi1EEENSA_ILi4EEESB_EEENS1_35KernelTmaWarpSpecializedCooperativeEEENS5_IJNSA_ILi128EEESG_NSA_ILi64EEEEEENS_6half_tENS5_IJlSB_lEEESJ_NS5_IJSB_llEEENS4_8TiledMMAINS4_8MMA_AtomIJNS4_4SM904GMMA26MMA_64x128x16_F32F16F16_SSILNSP_5MajorE0ELSR_1ELNSP_7ScaleInE1ELSS_1EEEEEENS4_6LayoutINS5_IJNSA_ILi2EEESB_SB_EEENS5_IJSB_NSA_ILi0EEESY_EEEEENS5_IJNS4_10UnderscoreES11_S11_EEEEENS4_23SM90_TMA_LOAD_MULTICASTENS4_14ComposedLayoutINS4_7SwizzleILi3ELi4ELi3EEENS4_18smem_ptr_flag_bitsILi16EEENSV_INS5_IJNSA_ILi8EEESH_EEENS5_IJSH_SB_EEEEEEEvNS4_8identityENS4_13SM90_TMA_LOADENS15_IS17_S19_NSV_INS5_IJSH_S1A_EEENS5_IJSB_SH_EEEEEEEvS1F_EENS_8epilogue10collective6detail29Sm90TmaWarpSpecializedAdapterINS1N_15DefaultEpilogueISJ_SK_SK_NS1M_6thread17LinearCombinationISJ_Li1EffLNS1R_9ScaleType4KindE0ELNS_15FloatRoundStyleE2ESJ_EENS1_15EpilogueDefaultEEEEEvvEEEEvNT_6ParamsE,"",@"SHT_CUDA_INFO"
	.sectionflags	@""
	.align	4


	//----- nvinfo : EIATTR_CUDA_API_VERSION
	.align		4
        /*0000*/ 	.byte	0x04, 0x37
        /*0002*/ 	.short	(.L_21 - .L_20)
.L_20:
        /*0004*/ 	.word	0x00000082


	//----- nvinfo : EIATTR_KPARAM_INFO
	.align		4
.L_21:
        /*0008*/ 	.byte	0x04, 0x17
        /*000a*/ 	.short	(.L_23 - .L_22)
.L_22:
        /*000c*/ 	.word	0x00000000
        /*0010*/ 	.short	0x0000
        /*0012*/ 	.short	0x0070
        /*0014*/ 	.byte	0x00, 0xf0, 0x01, 0x10


	//----- nvinfo : EIATTR_SPARSE_MMA_MASK
	.align		4
.L_23:
        /*0018*/ 	.byte	0x03, 0x50
        /*001a*/ 	.short	0x0000


	//----- nvinfo : EIATTR_MAXREG_COUNT
	.align		4
        /*001c*/ 	.byte	0x03, 0x1b
        /*001e*/ 	.short	0x00a8


	//----- nvinfo : EIATTR_NUM_BARRIERS
	.align		4
        /*0020*/ 	.byte	0x02, 0x4c
        /*0022*/ 	.byte	0x01
	.zero		1


	//----- nvinfo : EIATTR_EXTERNS
	.align		4
        /*0024*/ 	.byte	0x04, 0x0f
        /*0026*/ 	.short	(.L_25 - .L_24)


	//   ....[0]....
	.align		4
.L_24:
        /*0028*/ 	.word	index@(__assertfail)


	//----- nvinfo : EIATTR_MERCURY_ISA_VERSION
	.align		4
.L_25:
        /*002c*/ 	.byte	0x03, 0x5f
        /*002e*/ 	.short	0x0101


	//----- nvinfo : EIATTR_INT_WARP_WIDE_INSTR_OFFSETS
	.align		4
        /*0030*/ 	.byte	0x04, 0x31
        /*0032*/ 	.short	(.L_27 - .L_26)


	//   ....[0]....
.L_26:
        /*0034*/ 	.word	0x00000410


	//   ....[1]....
        /*0038*/ 	.word	0x00000430


	//   ....[2]....
        /*003c*/ 	.word	0x00000600


	//   ....[3]....
        /*0040*/ 	.word	0x00001e70


	//----- nvinfo : EIATTR_COOP_GROUP_MASK_REGIDS
	.align		4
.L_27:
        /*0044*/ 	.byte	0x04, 0x29
        /*0046*/ 	.short	(.L_29 - .L_28)


	//   ....[0]....
.L_28:
        /*0048*/ 	.word	0xffffffff


	//   ....[1]....
        /*004c*/ 	.word	0xffffffff


	//   ....[2]....
        /*0050*/ 	.word	0xffffffff


	//   ....[3]....
        /*0054*/ 	.word	0xffffffff


	//   ....[4]....
        /*0058*/ 	.word	0xffffffff


	//   ....[5]....
        /*005c*/ 	.word	0xffffffff


	//----- nvinfo : EIATTR_COOP_GROUP_INSTR_OFFSETS
	.align		4
.L_29:
        /*0060*/ 	.byte	0x04, 0x28
        /*0062*/ 	.short	(.L_31 - .L_30)


	//   ....[0]....
.L_30:
        /*0064*/ 	.word	0x00000060


	//   ....[1]....
        /*0068*/ 	.word	0x00000070


	//   ....[2]....
        /*006c*/ 	.word	0x00000130


	//   ....[3]....
        /*0070*/ 	.word	0x000002b0


	//   ....[4]....
        /*0074*/ 	.word	0x00000770


	//   ....[5]....
        /*0078*/ 	.word	0x000013f0


	//----- nvinfo : EIATTR_REG_RECONFIG
	.align		4
.L_31:
        /*007c*/ 	.byte	0x01, 0x54
	.zero		2


	//----- nvinfo : EIATTR_SYSCALL_OFFSETS
	.align		4
        /*0080*/ 	.byte	0x04, 0x46
        /*0082*/ 	.short	(.L_33 - .L_32)


	//   ....[0]....
.L_32:
        /*0084*/ 	.word	0x000015e0


	//----- nvinfo : EIATTR_MBARRIER_INSTR_OFFSETS
	.align		4
.L_33:
        /*0088*/ 	.byte	0x04, 0x39
        /*008a*/ 	.short	(.L_35 - .L_34)


	//   ....[0]....
.L_34:
        /*008c*/ 	.word	0x00000230
        /*0090*/ 	.word	0x000000ff
        /*0094*/ 	.word	0x00000000
        /*0098*/ 	.short	0x0100
        /*009a*/ 	.byte	0x08
	.zero		1


	//   ....[1]....
        /*009c*/ 	.word	0x00000240
        /*00a0*/ 	.word	0x000000ff
        /*00a4*/ 	.word	0x00000018
        /*00a8*/ 	.short	0x0100
        /*00aa*/ 	.byte	0x08
	.zero		1


	//   ....[2]....
        /*00ac*/ 	.word	0x00000250
        /*00b0*/ 	.word	0x000000ff
        /*00b4*/ 	.word	0x00000008
        /*00b8*/ 	.short	0x0100
        /*00ba*/ 	.byte	0x08
	.zero		1


	//   ....[3]....
        /*00bc*/ 	.word	0x00000260
        /*00c0*/ 	.word	0x000000ff
        /*00c4*/ 	.word	0x00000020
        /*00c8*/ 	.short	0x0100
        /*00ca*/ 	.byte	0x08
	.zero		1


	//   ....[4]....
        /*00cc*/ 	.word	0x00000270
        /*00d0*/ 	.word	0x000000ff
        /*00d4*/ 	.word	0x00000010
        /*00d8*/ 	.short	0x0100
        /*00da*/ 	.byte	0x08
	.zero		1


	//   ....[5]....
        /*00dc*/ 	.word	0x00000280
        /*00e0*/ 	.word	0x000000ff
        /*00e4*/ 	.word	0x00000028
        /*00e8*/ 	.short	0x0100
        /*00ea*/ 	.byte	0x08
	.zero		1


	//   ....[6]....
        /*00ec*/ 	.word	0x000006a0
        /*00f0*/ 	.word	0x000000ff
        /*00f4*/ 	.word	0x00000040
        /*00f8*/ 	.short	0x0100
        /*00fa*/ 	.byte	0x06
	.zero		1


	//   ....[7]....
        /*00fc*/ 	.word	0x00000720
        /*0100*/ 	.word	0x000000ff
        /*0104*/ 	.word	0x00000048
        /*0108*/ 	.short	0x0100
        /*010a*/ 	.byte	0x06
	.zero		1


	//   ....[8]....
        /*010c*/ 	.word	0x000016a0
        /*0110*/ 	.word	0x00000003
        /*0114*/ 	.word	0x00000000
        /*0118*/ 	.short	0x010a
        /*011a*/ 	.byte	0x3f
	.zero		1


	//   ....[9]....
        /*011c*/ 	.word	0x00001700
        /*0120*/ 	.word	0x00000003
        /*0124*/ 	.word	0x00000000
        /*0128*/ 	.short	0x010a
        /*012a*/ 	.byte	0x3f
	.zero		1


	//   ....[10]....
        /*012c*/ 	.word	0x00001a80
        /*0130*/ 	.word	0x00000005
        /*0134*/ 	.word	0x00000000
        /*0138*/ 	.short	0x010a
        /*013a*/ 	.byte	0x3f
	.zero		1


	//   ....[11]....
        /*013c*/ 	.word	0x00001ac0
        /*0140*/ 	.word	0x00000005
        /*0144*/ 	.word	0x00000000
        /*0148*/ 	.short	0x010a
        /*014a*/ 	.byte	0x3f
	.zero		1


	//   ....[12]....
        /*014c*/ 	.word	0x00001d20
        /*0150*/ 	.word	0x00000004
        /*0154*/ 	.word	0x00000000
        /*0158*/ 	.short	0x0101
        /*015a*/ 	.byte	0x3f
	.zero		1


	//   ....[13]....
        /*015c*/ 	.word	0x00001f10
        /*0160*/ 	.word	0x00000000
        /*0164*/ 	.word	0x00000000
        /*0168*/ 	.short	0x0101
        /*016a*/ 	.byte	0x3f
	.zero		1


	//   ....[14]....
        /*016c*/ 	.word	0x00006ff0
        /*0170*/ 	.word	0x00000017
        /*0174*/ 	.word	0x00000018
        /*0178*/ 	.short	0x010a
        /*017a*/ 	.byte	0x3f
	.zero		1


	//   ....[15]....
        /*017c*/ 	.word	0x000073e0
        /*0180*/ 	.word	0x00000006
        /*0184*/ 	.word	0x00000048
        /*0188*/ 	.short	0x0101
        /*018a*/ 	.byte	0x3f
	.zero		1


	//   ....[16]....
        /*018c*/ 	.word	0x00007b20
        /*0190*/ 	.word	0x00000007
        /*0194*/ 	.word	0x00000000
        /*0198*/ 	.short	0x010a
        /*019a*/ 	.byte	0x3f
	.zero		1


	//   ....[17]....
        /*019c*/ 	.word	0x00007ba0
        /*01a0*/ 	.word	0x00000004
        /*01a4*/ 	.word	0x00000000
        /*01a8*/ 	.short	0x010a
        /*01aa*/ 	.byte	0x3f
	.zero		1


	//   ....[18]....
        /*01ac*/ 	.word	0x00007c30
        /*01b0*/ 	.word	0x00000005
        /*01b4*/ 	.word	0x00000000
        /*01b8*/ 	.short	0x010a
        /*01ba*/ 	.byte	0x3f
	.zero		1


	//   ....[19]....
        /*01bc*/ 	.word	0x00007c90
        /*01c0*/ 	.word	0x00000003
        /*01c4*/ 	.word	0x00000000
        /*01c8*/ 	.short	0x010a
        /*01ca*/ 	.byte	0x3f
	.zero		1


	//   ....[20]....
        /*01cc*/ 	.word	0x00007ce0
        /*01d0*/ 	.word	0x00000005
        /*01d4*/ 	.word	0x00000000
        /*01d8*/ 	.short	0x010a
        /*01da*/ 	.byte	0x3f
	.zero		1


	//   ....[21]....
        /*01dc*/ 	.word	0x00007db0
        /*01e0*/ 	.word	0x00000017
        /*01e4*/ 	.word	0x00000018
        /*01e8*/ 	.short	0x010a
        /*01ea*/ 	.byte	0x3f
	.zero		1


	//   ....[22]....
        /*01ec*/ 	.word	0x00007e80
        /*01f0*/ 	.word	0x00000007
        /*01f4*/ 	.word	0x00000000
        /*01f8*/ 	.short	0x010a
        /*01fa*/ 	.byte	0x3f
	.zero		1


	//   ....[23]....
        /*01fc*/ 	.word	0x00007ed0
        /*0200*/ 	.word	0x00000004
        /*0204*/ 	.word	0x00000000
        /*0208*/ 	.short	0x010a
        /*020a*/ 	.byte	0x3f
	.zero		1


	//----- nvinfo : EIATTR_NUM_MBARRIERS
	.align		4
.L_35:
        /*020c*/ 	.byte	0x03, 0x38
        /*020e*/ 	.short	0x0008


	//----- nvinfo : EIATTR_EXIT_INSTR_OFFSETS
	.align		4
        /*0210*/ 	.byte	0x04, 0x1c
        /*0212*/ 	.short	(.L_37 - .L_36)


	//   ....[0]....
.L_36:
        /*0214*/ 	.word	0x00000940


	//   ....[1]....
        /*0218*/ 	.word	0x00001150


	//   ....[2]....
        /*021c*/ 	.word	0x00006760


	//   ....[3]....
        /*0220*/ 	.word	0x00006cc0


	//   ....[4]....
        /*0224*/ 	.word	0x00007c80


	//----- nvinfo : EIATTR_MAX_THREADS
	.align		4
.L_37:
        /*0228*/ 	.byte	0x04, 0x05
        /*022a*/ 	.short	(.L_39 - .L_38)
.L_38:
        /*022c*/ 	.word	0x00000180
        /*0230*/ 	.word	0x00000001
        /*0234*/ 	.word	0x00000001


	//----- nvinfo : EIATTR_CRS_STACK_SIZE
	.align		4
.L_39:
        /*0238*/ 	.byte	0x04, 0x1e
        /*023a*/ 	.short	(.L_41 - .L_40)
.L_40:
        /*023c*/ 	.word	0x00000000


	//----- nvinfo : EIATTR_CBANK_PARAM_SIZE
	.align		4
.L_41:
        /*0240*/ 	.byte	0x03, 0x19
        /*0242*/ 	.short	0x0470


	//----- nvinfo : EIATTR_PARAM_CBANK
	.align		4
        /*0244*/ 	.byte	0x04, 0x0a
        /*0246*/ 	.short	(.L_43 - .L_42)
	.align		4
.L_42:
        /*0248*/ 	.word	index@(.nv.constant0._ZN7cutlass13device_kernelINS_4gemm6kernel13GemmUniversalIN4cute5tupleIJiiiiEEENS1_10collective13CollectiveMmaINS1_34MainloopSm90TmaGmmaWarpSpecializedILi3ENS5_IJNS4_1CILi1EEENSA_ILi4EEESB_EEENS1_35KernelTmaWarpSpecializedCooperativeEEENS5_IJNSA_ILi128EEESG_NSA_ILi64EEEEEENS_6half_tENS5_IJlSB_lEEESJ_NS5_IJSB_llEEENS4_8TiledMMAINS4_8MMA_AtomIJNS4_4SM904GMMA26MMA_64x128x16_F32F16F16_SSILNSP_5MajorE0ELSR_1ELNSP_7ScaleInE1ELSS_1EEEEEENS4_6LayoutINS5_IJNSA_ILi2EEESB_SB_EEENS5_IJSB_NSA_ILi0EEESY_EEEEENS5_IJNS4_10UnderscoreES11_S11_EEEEENS4_23SM90_TMA_LOAD_MULTICASTENS4_14ComposedLayoutINS4_7SwizzleILi3ELi4ELi3EEENS4_18smem_ptr_flag_bitsILi16EEENSV_INS5_IJNSA_ILi8EEESH_EEENS5_IJSH_SB_EEEEEEEvNS4_8identityENS4_13SM90_TMA_LOADENS15_IS17_S19_NSV_INS5_IJSH_S1A_EEENS5_IJSB_SH_EEEEEEEvS1F_EENS_8epilogue10collective6detail29Sm90TmaWarpSpecializedAdapterINS1N_15DefaultEpilogueISJ_SK_SK_NS1M_6thread17LinearCombinationISJ_Li1EffLNS1R_9ScaleType4KindE0ELNS_15FloatRoundStyleE2ESJ_EENS1_15EpilogueDefaultEEEEEvvEEEEvNT_6ParamsE)
        /*024c*/ 	.short	0x0210
        /*024e*/ 	.short	0x0470


	//----- nvinfo : EIATTR_SW_WAR
	.align		4
.L_43:
        /*0250*/ 	.byte	0x04, 0x36
        /*0252*/ 	.short	(.L_45 - .L_44)
.L_44:
        /*0254*/ 	.word	0x00000008
.L_45:


//--------------------- .nv.callgraph             --------------------------
	.section	.nv.callgraph,"",@"SHT_CUDA_CALLGRAPH"
	.align	4
	.sectionentsize	8
	.align		4
        /*0000*/ 	.word	0x00000000
	.align		4
        /*0004*/ 	.word	0xffffffff
	.align		4
        /*0008*/ 	.word	index@(_ZN7cutlass13device_kernelINS_4gemm6kernel13GemmUniversalIN4cute5tupleIJiiiiEEENS1_10collective13CollectiveMmaINS1_34MainloopSm90TmaGmmaWarpSpecializedILi3ENS5_IJNS4_1CILi1EEENSA_ILi4EEESB_EEENS1_35KernelTmaWarpSpecializedCooperativeEEENS5_IJNSA_ILi128EEESG_NSA_ILi64EEEEEENS_6half_tENS5_IJlSB_lEEESJ_NS5_IJSB_llEEENS4_8TiledMMAINS4_8MMA_AtomIJNS4_4SM904GMMA26MMA_64x128x16_F32F16F16_SSILNSP_5MajorE0ELSR_1ELNSP_7ScaleInE1ELSS_1EEEEEENS4_6LayoutINS5_IJNSA_ILi2EEESB_SB_EEENS5_IJSB_NSA_ILi0EEESY_EEEEENS5_IJNS4_10UnderscoreES11_S11_EEEEENS4_23SM90_TMA_LOAD_MULTICASTENS4_14ComposedLayoutINS4_7SwizzleILi3ELi4ELi3EEENS4_18smem_ptr_flag_bitsILi16EEENSV_INS5_IJNSA_ILi8EEESH_EEENS5_IJSH_SB_EEEEEEEvNS4_8identityENS4_13SM90_TMA_LOADENS15_IS17_S19_NSV_INS5_IJSH_S1A_EEENS5_IJSB_SH_EEEEEEEvS1F_EENS_8epilogue10collective6detail29Sm90TmaWarpSpecializedAdapterINS1N_15DefaultEpilogueISJ_SK_SK_NS1M_6thread17LinearCombinationISJ_Li1EffLNS1R_9ScaleType4KindE0ELNS_15FloatRoundStyleE2ESJ_EENS1_15EpilogueDefaultEEEEEvvEEEEvNT_6ParamsE)
	.align		4
        /*000c*/ 	.word	index@(__assertfail)
	.align		4
        /*0010*/ 	.word	0x00000000
	.align		4
        /*0014*/ 	.word	0xfffffffe
	.align		4
        /*0018*/ 	.word	0x00000000
	.align		4
        /*001c*/ 	.word	0xfffffffd
	.align		4
        /*0020*/ 	.word	0x00000000
	.align		4
        /*0024*/ 	.word	0xfffffffc


//--------------------- .nv.constant4             --------------------------
	.section	.nv.constant4,"a",@progbits
	.align	8
	.align		8
.nv.constant4:
        /*0000*/ 	.dword	__assertfail
	.align		8
        /*0008*/ 	.dword	__unnamed_1
	.align		8
        /*0010*/ 	.dword	_ZN40_INTERNAL_0146193c_4_k_cu_c907bfd0_239234cuda3std3__45__cpo5beginE
	.align		8
        /*0018*/ 	.dword	_ZN40_INTERNAL_0146193c_4_k_cu_c907bfd0_239234cuda3std3__45__cpo3endE
	.align		8
        /*0020*/ 	.dword	_ZN40_INTERNAL_0146193c_4_k_cu_c907bfd0_239234cuda3std3__45__cpo6cbeginE
	.align		8
        /*0028*/ 	.dword	_ZN40_INTERNAL_0146193c_4_k_cu_c907bfd0_239234cuda3std3__45__cpo4cendE
	.align		8
        /*0030*/ 	.dword	_ZN40_INTERNAL_0146193c_4_k_cu_c907bfd0_239234cuda3std3__442_GLOBAL__N__0146193c_4_k_cu_c907bfd0_239236ignoreE
	.align		8
        /*0038*/ 	.dword	_ZN40_INTERNAL_0146193c_4_k_cu_c907bfd0_239234cuda3std3__419piecewise_constructE
	.align		8
        /*0040*/ 	.dword	_ZN40_INTERNAL_0146193c_4_k_cu_c907bfd0_239234cuda3std3__48in_placeE
	.align		8
        /*0048*/ 	.dword	_ZN40_INTERNAL_0146193c_4_k_cu_c907bfd0_239234cuda3std6ranges3__45__cpo4swapE
	.align		8
        /*0050*/ 	.dword	_ZN40_INTERNAL_0146193c_4_k_cu_c907bfd0_239234cuda3std6ranges3__45__cpo9iter_moveE
	.align		8
        /*0058*/ 	.dword	_ZN40_INTERNAL_0146193c_4_k_cu_c907bfd0_239234cute7productE
	.align		8
        /*0060*/ 	.dword	_ZN40_INTERNAL_0146193c_4_k_cu_c907bfd0_239234cute1_E
	.align		8
        /*0068*/ 	.dword	$str$22
	.align		8
        /*0070*/ 	.dword	$str$23


//--------------------- .text._ZN7cutlass13device_kernelINS_4gemm6kernel13GemmUniversalIN4cute5tupleIJiiiiEEENS1_10collective13CollectiveMmaINS1_34MainloopSm90TmaGmmaWarpSpecializedILi3ENS5_IJNS4_1CILi1EEENSA_ILi4EEESB_EEENS1_35KernelTmaWarpSpecializedCooperativeEEENS5_IJNSA_ILi128EEESG_NSA_ILi64EEEEEENS_6half_tENS5_IJlSB_lEEESJ_NS5_IJSB_llEEENS4_8TiledMMAINS4_8MMA_AtomIJNS4_4SM904GMMA26MMA_64x128x16_F32F16F16_SSILNSP_5MajorE0ELSR_1ELNSP_7ScaleInE1ELSS_1EEEEEENS4_6LayoutINS5_IJNSA_ILi2EEESB_SB_EEENS5_IJSB_NSA_ILi0EEESY_EEEEENS5_IJNS4_10UnderscoreES11_S11_EEEEENS4_23SM90_TMA_LOAD_MULTICASTENS4_14ComposedLayoutINS4_7SwizzleILi3ELi4ELi3EEENS4_18smem_ptr_flag_bitsILi16EEENSV_INS5_IJNSA_ILi8EEESH_EEENS5_IJSH_SB_EEEEEEEvNS4_8identityENS4_13SM90_TMA_LOADENS15_IS17_S19_NSV_INS5_IJSH_S1A_EEENS5_IJSB_SH_EEEEEEEvS1F_EENS_8epilogue10collective6detail29Sm90TmaWarpSpecializedAdapterINS1N_15DefaultEpilogueISJ_SK_SK_NS1M_6thread17LinearCombinationISJ_Li1EffLNS1R_9ScaleType4KindE0ELNS_15FloatRoundStyleE2ESJ_EENS1_15EpilogueDefaultEEEEEvvEEEEvNT_6ParamsE --------------------------
	.section	.text._ZN7cutlass13device_kernelINS_4gemm6kernel13GemmUniversalIN4cute5tupleIJiiiiEEENS1_10collective13CollectiveMmaINS1_34MainloopSm90TmaGmmaWarpSpecializedILi3ENS5_IJNS4_1CILi1EEENSA_ILi4EEESB_EEENS1_35KernelTmaWarpSpecializedCooperativeEEENS5_IJNSA_ILi128EEESG_NSA_ILi64EEEEEENS_6half_tENS5_IJlSB_lEEESJ_NS5_IJSB_llEEENS4_8TiledMMAINS4_8MMA_AtomIJNS4_4SM904GMMA26MMA_64x128x16_F32F16F16_SSILNSP_5MajorE0ELSR_1ELNSP_7ScaleInE1ELSS_1EEEEEENS4_6LayoutINS5_IJNSA_ILi2EEESB_SB_EEENS5_IJSB_NSA_ILi0EEESY_EEEEENS5_IJNS4_10UnderscoreES11_S11_EEEEENS4_23SM90_TMA_LOAD_MULTICASTENS4_14ComposedLayoutINS4_7SwizzleILi3ELi4ELi3EEENS4_18smem_ptr_flag_bitsILi16EEENSV_INS5_IJNSA_ILi8EEESH_EEENS5_IJSH_SB_EEEEEEEvNS4_8identityENS4_13SM90_TMA_LOADENS15_IS17_S19_NSV_INS5_IJSH_S1A_EEENS5_IJSB_SH_EEEEEEEvS1F_EENS_8epilogue10collective6detail29Sm90TmaWarpSpecializedAdapterINS1N_15DefaultEpilogueISJ_SK_SK_NS1M_6thread17LinearCombinationISJ_Li1EffLNS1R_9ScaleType4KindE0ELNS_15FloatRoundStyleE2ESJ_EENS1_15EpilogueDefaultEEEEEvvEEEEvNT_6ParamsE,"ax",@progbits
	.align	128
.text._ZN7cutlass13device_kernelINS_4gemm6kernel13GemmUniversalIN4cute5tupleIJiiiiEEENS1_10collective13CollectiveMmaINS1_34MainloopSm90TmaGmmaWarpSpecializedILi3ENS5_IJNS4_1CILi1EEENSA_ILi4EEESB_EEENS1_35KernelTmaWarpSpecializedCooperativeEEENS5_IJNSA_ILi128EEESG_NSA_ILi64EEEEEENS_6half_tENS5_IJlSB_lEEESJ_NS5_IJSB_llEEENS4_8TiledMMAINS4_8MMA_AtomIJNS4_4SM904GMMA26MMA_64x128x16_F32F16F16_SSILNSP_5MajorE0ELSR_1ELNSP_7ScaleInE1ELSS_1EEEEEENS4_6LayoutINS5_IJNSA_ILi2EEESB_SB_EEENS5_IJSB_NSA_ILi0EEESY_EEEEENS5_IJNS4_10UnderscoreES11_S11_EEEEENS4_23SM90_TMA_LOAD_MULTICASTENS4_14ComposedLayoutINS4_7SwizzleILi3ELi4ELi3EEENS4_18smem_ptr_flag_bitsILi16EEENSV_INS5_IJNSA_ILi8EEESH_EEENS5_IJSH_SB_EEEEEEEvNS4_8identityENS4_13SM90_TMA_LOADENS15_IS17_S19_NSV_INS5_IJSH_S1A_EEENS5_IJSB_SH_EEEEEEEvS1F_EENS_8epilogue10collective6detail29Sm90TmaWarpSpecializedAdapterINS1N_15DefaultEpilogueISJ_SK_SK_NS1M_6thread17LinearCombinationISJ_Li1EffLNS1R_9ScaleType4KindE0ELNS_15FloatRoundStyleE2ESJ_EENS1_15EpilogueDefaultEEEEEvvEEEEvNT_6ParamsE:
        .type           _ZN7cutlass13device_kernelINS_4gemm6kernel13GemmUniversalIN4cute5tupleIJiiiiEEENS1_10collective13CollectiveMmaINS1_34MainloopSm90TmaGmmaWarpSpecializedILi3ENS5_IJNS4_1CILi1EEENSA_ILi4EEESB_EEENS1_35KernelTmaWarpSpecializedCooperativeEEENS5_IJNSA_ILi128EEESG_NSA_ILi64EEEEEENS_6half_tENS5_IJlSB_lEEESJ_NS5_IJSB_llEEENS4_8TiledMMAINS4_8MMA_AtomIJNS4_4SM904GMMA26MMA_64x128x16_F32F16F16_SSILNSP_5MajorE0ELSR_1ELNSP_7ScaleInE1ELSS_1EEEEEENS4_6LayoutINS5_IJNSA_ILi2EEESB_SB_EEENS5_IJSB_NSA_ILi0EEESY_EEEEENS5_IJNS4_10UnderscoreES11_S11_EEEEENS4_23SM90_TMA_LOAD_MULTICASTENS4_14ComposedLayoutINS4_7SwizzleILi3ELi4ELi3EEENS4_18smem_ptr_flag_bitsILi16EEENSV_INS5_IJNSA_ILi8EEESH_EEENS5_IJSH_SB_EEEEEEEvNS4_8identityENS4_13SM90_TMA_LOADENS15_IS17_S19_NSV_INS5_IJSH_S1A_EEENS5_IJSB_SH_EEEEEEEvS1F_EENS_8epilogue10collective6detail29Sm90TmaWarpSpecializedAdapterINS1N_15DefaultEpilogueISJ_SK_SK_NS1M_6thread17LinearCombinationISJ_Li1EffLNS1R_9ScaleType4KindE0ELNS_15FloatRoundStyleE2ESJ_EENS1_15EpilogueDefaultEEEEEvvEEEEvNT_6ParamsE,@function
        .size           _ZN7cutlass13device_kernelINS_4gemm6kernel13GemmUniversalIN4cute5tupleIJiiiiEEENS1_10collective13CollectiveMmaINS1_34MainloopSm90TmaGmmaWarpSpecializedILi3ENS5_IJNS4_1CILi1EEENSA_ILi4EEESB_EEENS1_35KernelTmaWarpSpecializedCooperativeEEENS5_IJNSA_ILi128EEESG_NSA_ILi64EEEEEENS_6half_tENS5_IJlSB_lEEESJ_NS5_IJSB_llEEENS4_8TiledMMAINS4_8MMA_AtomIJNS4_4SM904GMMA26MMA_64x128x16_F32F16F16_SSILNSP_5MajorE0ELSR_1ELNSP_7ScaleInE1ELSS_1EEEEEENS4_6LayoutINS5_IJNSA_ILi2EEESB_SB_EEENS5_IJSB_NSA_ILi0EEESY_EEEEENS5_IJNS4_10UnderscoreES11_S11_EEEEENS4_23SM90_TMA_LOAD_MULTICASTENS4_14ComposedLayoutINS4_7SwizzleILi3ELi4ELi3EEENS4_18smem_ptr_flag_bitsILi16EEENSV_INS5_IJNSA_ILi8EEESH_EEENS5_IJSH_SB_EEEEEEEvNS4_8identityENS4_13SM90_TMA_LOADENS15_IS17_S19_NSV_INS5_IJSH_S1A_EEENS5_IJSB_SH_EEEEEEEvS1F_EENS_8epilogue10collective6detail29Sm90TmaWarpSpecializedAdapterINS1N_15DefaultEpilogueISJ_SK_SK_NS1M_6thread17LinearCombinationISJ_Li1EffLNS1R_9ScaleType4KindE0ELNS_15FloatRoundStyleE2ESJ_EENS1_15EpilogueDefaultEEEEEvvEEEEvNT_6ParamsE,(.L_x_195 - _ZN7cutlass13device_kernelINS_4gemm6kernel13GemmUniversalIN4cute5tupleIJiiiiEEENS1_10collective13CollectiveMmaINS1_34MainloopSm90TmaGmmaWarpSpecializedILi3ENS5_IJNS4_1CILi1EEENSA_ILi4EEESB_EEENS1_35KernelTmaWarpSpecializedCooperativeEEENS5_IJNSA_ILi128EEESG_NSA_ILi64EEEEEENS_6half_tENS5_IJlSB_lEEESJ_NS5_IJSB_llEEENS4_8TiledMMAINS4_8MMA_AtomIJNS4_4SM904GMMA26MMA_64x128x16_F32F16F16_SSILNSP_5MajorE0ELSR_1ELNSP_7ScaleInE1ELSS_1EEEEEENS4_6LayoutINS5_IJNSA_ILi2EEESB_SB_EEENS5_IJSB_NSA_ILi0EEESY_EEEEENS5_IJNS4_10UnderscoreES11_S11_EEEEENS4_23SM90_TMA_LOAD_MULTICASTENS4_14ComposedLayoutINS4_7SwizzleILi3ELi4ELi3EEENS4_18smem_ptr_flag_bitsILi16EEENSV_INS5_IJNSA_ILi8EEESH_EEENS5_IJSH_SB_EEEEEEEvNS4_8identityENS4_13SM90_TMA_LOADENS15_IS17_S19_NSV_INS5_IJSH_S1A_EEENS5_IJSB_SH_EEEEEEEvS1F_EENS_8epilogue10collective6detail29Sm90TmaWarpSpecializedAdapterINS1N_15DefaultEpilogueISJ_SK_SK_NS1M_6thread17LinearCombinationISJ_Li1EffLNS1R_9ScaleType4KindE0ELNS_15FloatRoundStyleE2ESJ_EENS1_15EpilogueDefaultEEEEEvvEEEEvNT_6ParamsE)
        .other          _ZN7cutlass13device_kernelINS_4gemm6kernel13GemmUniversalIN4cute5tupleIJiiiiEEENS1_10collective13CollectiveMmaINS1_34MainloopSm90TmaGmmaWarpSpecializedILi3ENS5_IJNS4_1CILi1EEENSA_ILi4EEESB_EEENS1_35KernelTmaWarpSpecializedCooperativeEEENS5_IJNSA_ILi128EEESG_NSA_ILi64EEEEEENS_6half_tENS5_IJlSB_lEEESJ_NS5_IJSB_llEEENS4_8TiledMMAINS4_8MMA_AtomIJNS4_4SM904GMMA26MMA_64x128x16_F32F16F16_SSILNSP_5MajorE0ELSR_1ELNSP_7ScaleInE1ELSS_1EEEEEENS4_6LayoutINS5_IJNSA_ILi2EEESB_SB_EEENS5_IJSB_NSA_ILi0EEESY_EEEEENS5_IJNS4_10UnderscoreES11_S11_EEEEENS4_23SM90_TMA_LOAD_MULTICASTENS4_14ComposedLayoutINS4_7SwizzleILi3ELi4ELi3EEENS4_18smem_ptr_flag_bitsILi16EEENSV_INS5_IJNSA_ILi8EEESH_EEENS5_IJSH_SB_EEEEEEEvNS4_8identityENS4_13SM90_TMA_LOADENS15_IS17_S19_NSV_INS5_IJSH_S1A_EEENS5_IJSB_SH_EEEEEEEvS1F_EENS_8epilogue10collective6detail29Sm90TmaWarpSpecializedAdapterINS1N_15DefaultEpilogueISJ_SK_SK_NS1M_6thread17LinearCombinationISJ_Li1EffLNS1R_9ScaleType4KindE0ELNS_15FloatRoundStyleE2ESJ_EENS1_15EpilogueDefaultEEEEEvvEEEEvNT_6ParamsE,@"STO_CUDA_ENTRY STV_DEFAULT"
_ZN7cutlass13device_kernelINS_4gemm6kernel13GemmUniversalIN4cute5tupleIJiiiiEEENS1_10collective13CollectiveMmaINS1_34MainloopSm90TmaGmmaWarpSpecializedILi3ENS5_IJNS4_1CILi1EEENSA_ILi4EEESB_EEENS1_35KernelTmaWarpSpecializedCooperativeEEENS5_IJNSA_ILi128EEESG_NSA_ILi64EEEEEENS_6half_tENS5_IJlSB_lEEESJ_NS5_IJSB_llEEENS4_8TiledMMAINS4_8MMA_AtomIJNS4_4SM904GMMA26MMA_64x128x16_F32F16F16_SSILNSP_5MajorE0ELSR_1ELNSP_7ScaleInE1ELSS_1EEEEEENS4_6LayoutINS5_IJNSA_ILi2EEESB_SB_EEENS5_IJSB_NSA_ILi0EEESY_EEEEENS5_IJNS4_10UnderscoreES11_S11_EEEEENS4_23SM90_TMA_LOAD_MULTICASTENS4_14ComposedLayoutINS4_7SwizzleILi3ELi4ELi3EEENS4_18smem_ptr_flag_bitsILi16EEENSV_INS5_IJNSA_ILi8EEESH_EEENS5_IJSH_SB_EEEEEEEvNS4_8identityENS4_13SM90_TMA_LOADENS15_IS17_S19_NSV_INS5_IJSH_S1A_EEENS5_IJSB_SH_EEEEEEEvS1F_EENS_8epilogue10collective6detail29Sm90TmaWarpSpecializedAdapterINS1N_15DefaultEpilogueISJ_SK_SK_NS1M_6thread17LinearCombinationISJ_Li1EffLNS1R_9ScaleType4KindE0ELNS_15FloatRoundStyleE2ESJ_EENS1_15EpilogueDefaultEEEEEvvEEEEvNT_6ParamsE:
[----:B------:R-:W0:Y:S01]  /*0000*/  LDC R1, c[0x0][0x28] ;  /* 0x00000a00ff017b82 */ /* 0x000e220000000800 */
[----:B------:R-:W1:Y:S01]  /*0010*/  S2R R94, SR_TID.X ;  /* 0x00000000005e7919 */ /* 0x000e620000002100 */
[----:B------:R-:W-:Y:S01]  /*0020*/  ELECT P0, URZ, PT ;  /* 0x00000000003f782f */ /* 0x000fe20003800000 */
[----:B------:R-:W-:Y:S01]  /*0030*/  BSSY B0, `(.L_x_0) ;  /* 0x000000f000007945 */ /* 0x000fe20003800000 */
[--C-:B-1----:R-:W-:Y:S02]  /*0040*/  SHF.R.U32.HI R0, RZ, 0x5, R94.reuse ;  /* 0x00000005ff007819 */ /* 0x102fe4000001165e */
[----:B------:R-:W-:-:S03]  /*0050*/  SHF.R.U32.HI R6, RZ, 0x7, R94 ;  /* 0x00000007ff067819 */ /* 0x000fc6000001165e */
[----:B------:R-:W1:Y:S04]  /*0060*/  SHFL.IDX PT, R3, R0, RZ, 0x1f ;  /* 0x00001fff00037589 */ /* 0x000e6800000e0000 */
[----:B------:R2:W3:Y:S01]  /*0070*/  SHFL.IDX PT, R2, R6, RZ, 0x1f ;  /* 0x00001fff06027589 */ /* 0x0004e200000e0000 */
[----:B-1----:R-:W-:-:S13]  /*0080*/  ISETP.NE.OR P0, PT, R3, RZ, !P0 ;  /* 0x000000ff0300720c */ /* 0x002fda0004705670 */
[----:B0-23--:R-:W-:Y:S05]  /*0090*/  @P0 BRA `(.L_x_1) ;  /* 0x0000000000200947 */ /* 0x00dfea0003800000 */
[----:B------:R-:W-:Y:S02]  /*00a0*/  ULDC.64 UR4, c[0x0][0x198] ;  /* 0x0000660000047ab9 */ /* 0x000fe40000000a00 */
[----:B------:R-:W-:Y:S02]  /*00b0*/  UIADD3 UR6, UP0, UR4, 0xf0, URZ ;  /* 0x000000f004067890 */ /* 0x000fe4000ff1e03f */
[----:B------:R-:W-:Y:S02]  /*00c0*/  UIADD3 UR4, UP1, UR4, 0x1f0, URZ ;  /* 0x000001f004047890 */ /* 0x000fe4000ff3e03f */
[----:B------:R-:W-:Y:S02]  /*00d0*/  UIADD3.X UR7, URZ, UR5, URZ, UP0, !UPT ;  /* 0x000000053f077290 */ /* 0x000fe400087fe43f */
[----:B------:R-:W-:-:S07]  /*00e0*/  UIADD3.X UR5, URZ, UR5, URZ, UP1, !UPT ;  /* 0x000000053f057290 */ /* 0x000fce0008ffe43f */
[----:B------:R0:W-:Y:S02]  /*00f0*/  UTMACCTL.PF [UR6] ;  /* 0x00000000060079b9 */ /* 0x0001e40008040000 */
[----:B------:R0:W-:Y:S02]  /*0100*/  UTMACCTL.PF [UR4] ;  /* 0x00000000040079b9 */ /* 0x0001e40008040000 */
[----:B0-----:R-:W-:Y:S01]  /*0110*/  NOP ;  /* 0x0000000000007918 */ /* 0x001fe20000000000 */
.L_x_1:
[----:B------:R-:W-:Y:S05]  /*0120*/  BSYNC B0 ;  /* 0x0000000000007941 */ /* 0x000fea0003800000 */
.L_x_0:
[----:B------:R-:W0:Y:S02]  /*0130*/  SHFL.IDX PT, R5, R0, RZ, 0x1f ;  /* 0x00001fff00057589 */ /* 0x000e2400000e0000 */
[----:B0-----:R-:W-:-:S13]  /*0140*/  ISETP.NE.AND P0, PT, R5, RZ, PT ;  /* 0x000000ff0500720c */ /* 0x001fda0003f05270 */
[----:B------:R-:W-:Y:S05]  /*0150*/  @P0 BRA `(.L_x_2) ;  /* 0x0000000000500947 */ /* 0x000fea0003800000 */
[----:B------:R-:W0:Y:S01]  /*0160*/  S2UR UR8, SR_CgaCtaId ;  /* 0x00000000000879c3 */ /* 0x000e220000008800 */
[----:B------:R-:W-:Y:S01]  /*0170*/  UMOV UR4, 0x400 ;  /* 0x0000040000047882 */ /* 0x000fe20000000000 */
[----:B------:R-:W-:Y:S01]  /*0180*/  UMOV UR5, 0x1 ;  /* 0x0000000100057882 */ /* 0x000fe20000000000 */
[----:B------:R-:W-:Y:S01]  /*0190*/  UMOV UR6, 0x8 ;  /* 0x0000000800067882 */ /* 0x000fe20000000000 */
[----:B------:R-:W-:Y:S01]  /*01a0*/  ELECT P0, URZ, PT ;  /* 0x00000000003f782f */ /* 0x000fe20003800000 */
[----:B------:R-:W-:-:S04]  /*01b0*/  UIADD3 UR6, -UR6, 0x100000, URZ ;  /* 0x0010000006067890 */ /* 0x000fc8000fffe13f */
[----:B------:R-:W-:Y:S02]  /*01c0*/  USHF.L.U32 UR7, UR6, 0xb, URZ ;  /* 0x0000000b06077899 */ /* 0x000fe4000800063f */
[----:B------:R-:W-:Y:S02]  /*01d0*/  USHF.L.U32 UR6, UR6, 0x1, URZ ;  /* 0x0000000106067899 */ /* 0x000fe4000800063f */
[----:B0-----:R-:W-:Y:S02]  /*01e0*/  ULEA UR8, UR8, UR4, 0x18 ;  /* 0x0000000408087291 */ /* 0x001fe4000f8ec03f */
[----:B------:R-:W-:-:S04]  /*01f0*/  UIADD3 UR4, -UR5, 0x100000, URZ ;  /* 0x0010000005047890 */ /* 0x000fc8000fffe13f */
[----:B------:R-:W-:Y:S02]  /*0200*/  USHF.L.U32 UR5, UR4, 0xb, URZ ;  /* 0x0000000b04057899 */ /* 0x000fe4000800063f */
[----:B------:R-:W-:Y:S01]  /*0210*/  USHF.L.U32 UR4, UR4, 0x1, URZ ;  /* 0x0000000104047899 */ /* 0x000fe2000800063f */
[----:B------:R-:W0:Y:S11]  /*0220*/  FENCE.VIEW.ASYNC.S ;  /* 0x00000000000073c6 */ /* 0x000e360000000000 */
[----:B0-----:R0:W1:Y:S01]  /*0230*/  SYNCS.EXCH.64 URZ, [UR8], UR4 ;  /* 0x00000004083f75b2 */ /* 0x0010620008000100 */
[----:B------:R0:W2:Y:S01]  /*0240*/  SYNCS.EXCH.64 URZ, [UR8+0x18], UR6 ;  /* 0x00001806083f75b2 */ /* 0x0000a20008000100 */
[----:B------:R0:W3:Y:S01]  /*0250*/  SYNCS.EXCH.64 URZ, [UR8+0x8], UR4 ;  /* 0x00000804083f75b2 */ /* 0x0000e20008000100 */
[----:B------:R0:W4:Y:S01]  /*0260*/  SYNCS.EXCH.64 URZ, [UR8+0x20], UR6 ;  /* 0x00002006083f75b2 */ /* 0x0001220008000100 */
[----:B------:R0:W0:Y:S01]  /*0270*/  SYNCS.EXCH.64 URZ, [UR8+0x10], UR4 ;  /* 0x00001004083f75b2 */ /* 0x0000220008000100 */
[----:B------:R0:W0:Y:S01]  /*0280*/  SYNCS.EXCH.64 URZ, [UR8+0x28], UR6 ;  /* 0x00002806083f75b2 */ /* 0x0000220008000100 */
[----:B------:R-:W-:Y:S01]  /*0290*/  NOP ;  /* 0x0000000000007918 */ /* 0x000fe20000000000 */
.L_x_2:
[----:B------:R-:W-:Y:S01]  /*02a0*/  SHF.R.S32.HI R7, RZ, 0x1f, R94 ;  /* 0x0000001fff077819 */ /* 0x000fe2000001145e */
[----:B------:R-:W5:Y:S01]  /*02b0*/  SHFL.IDX PT, R0, R0, RZ, 0x1f ;  /* 0x00001fff00007589 */ /* 0x000f6200000e0000 */
[----:B0-----:R-:W0:Y:S01]  /*02c0*/  S2UR UR8, SR_CTAID.X ;  /* 0x00000000000879c3 */ /* 0x001e220000002500 */
[----:B------:R-:W-:Y:S02]  /*02d0*/  ELECT P0, URZ, PT ;  /* 0x00000000003f782f */ /* 0x000fe40003800000 */
[----:B------:R-:W-:Y:S01]  /*02e0*/  LEA.HI R7, R7, R94, RZ, 0x7 ;  /* 0x0000005e07077211 */ /* 0x000fe200078f38ff */
[----:B------:R-:W1:Y:S01]  /*02f0*/  S2R R4, SR_CTAID.Y ;  /* 0x0000000000047919 */ /* 0x000e620000002600 */
[----:B------:R-:W-:Y:S01]  /*0300*/  ULDC UR4, c[0x0][0x154] ;  /* 0x0000550000047ab9 */ /* 0x000fe20000000800 */
[----:B------:R-:W-:Y:S01]  /*0310*/  NOP ;  /* 0x0000000000007918 */ /* 0x000fe20000000000 */
[----:B------:R-:W-:Y:S01]  /*0320*/  LOP3.LUT R7, R7, 0xffffff80, RZ, 0xc0, !PT ;  /* 0xffffff8007077812 */ /* 0x000fe200078ec0ff */
[----:B------:R-:W-:Y:S01]  /*0330*/  NOP ;  /* 0x0000000000007918 */ /* 0x000fe20000000000 */
[----:B------:R-:W2:Y:S03]  /*0340*/  LDC R14, c[0x0][0x140] ;  /* 0x00005000ff0e7b82 */ /* 0x000ea60000000800 */
[----:B------:R-:W-:-:S05]  /*0350*/  IMAD.IADD R7, R94, 0x1, -R7 ;  /* 0x000000015e077824 */ /* 0x000fca00078e0a07 */
[----:B------:R-:W-:Y:S01]  /*0360*/  SHF.R.S32.HI R8, RZ, 0x1f, R7 ;  /* 0x0000001fff087819 */ /* 0x000fe20000011407 */
[----:B------:R-:W3:Y:S01]  /*0370*/  LDC R12, c[0x0][0x144] ;  /* 0x00005100ff0c7b82 */ /* 0x000ee20000000800 */
[----:B------:R-:W-:Y:S02]  /*0380*/  LOP3.LUT P2, RZ, R7, 0x7, RZ, 0xc0, !PT ;  /* 0x0000000707ff7812 */ /* 0x000fe4000784c0ff */
[----:B------:R-:W-:Y:S02]  /*0390*/  LEA.HI R8, R8, R7, RZ, 0x3 ;  /* 0x0000000708087211 */ /* 0x000fe400078f18ff */
[----:B-----5:R-:W-:Y:S02]  /*03a0*/  ISETP.NE.OR P0, PT, R0, RZ, !P0 ;  /* 0x000000ff0000720c */ /* 0x020fe40004705670 */
[--C-:B------:R-:W-:Y:S02]  /*03b0*/  SHF.R.S32.HI R0, RZ, 0x3, R8.reuse ;  /* 0x00000003ff007819 */ /* 0x100fe40000011408 */
[----:B------:R-:W-:-:S02]  /*03c0*/  SHF.R.S32.HI R9, RZ, 0x1f, R8 ;  /* 0x0000001fff097819 */ /* 0x000fc40000011408 */
[----:B------:R-:W-:Y:S02]  /*03d0*/  SHF.R.S32.HI R8, RZ, 0x1f, R5 ;  /* 0x0000001fff087819 */ /* 0x000fe40000011405 */
[----:B------:R-:W-:Y:S02]  /*03e0*/  LEA.HI R9, R9, R0, RZ, 0x2 ;  /* 0x0000000009097211 */ /* 0x000fe400078f10ff */
[----:B------:R-:W-:Y:S02]  /*03f0*/  LEA.HI R8, R8, R5, RZ, 0x2 ;  /* 0x0000000508087211 */ /* 0x000fe400078f10ff */
[----:B-1----:R-:W-:Y:S01]  /*0400*/  I2FP.F32.U32 R11, R4 ;  /* 0x00000004000b7245 */ /* 0x002fe20000201000 */
[----:B------:R-:W-:Y:S01]  /*0410*/  VOTEU.ALL UP0, P0 ;  /* 0x00000000003f7886 */ /* 0x000fe20000000000 */
[----:B------:R-:W-:Y:S01]  /*0420*/  LOP3.LUT R10, R8, 0x3ffffffc, RZ, 0xc0, !PT ;  /* 0x3ffffffc080a7812 */ /* 0x000fe200078ec0ff */
[----:B------:R-:W-:Y:S01]  /*0430*/  VOTEU.ALL UP1, P0 ;  /* 0x00000000003f7886 */ /* 0x000fe20000020000 */
[----:B------:R-:W-:Y:S01]  /*0440*/  LOP3.LUT R9, R9, 0xfffffffc, RZ, 0xc0, !PT ;  /* 0xfffffffc09097812 */ /* 0x000fe200078ec0ff */
[----:B------:R-:W-:Y:S01]  /*0450*/  FMUL R13, R11, UR4 ;  /* 0x000000040b0d7c20 */ /* 0x000fe20008400000 */
[----:B------:R-:W1:Y:S01]  /*0460*/  @!UP0 S2UR UR7, SR_CgaCtaId ;  /* 0x00000000000789c3 */ /* 0x000e620000008800 */
[----:B------:R-:W-:Y:S01]  /*0470*/  IMAD.IADD R11, R5, 0x1, -R10 ;  /* 0x00000001050b7824 */ /* 0x000fe200078e0a0a */
[----:B0-----:R-:W-:Y:S01]  /*0480*/  I2FP.F32.U32 R10, UR8 ;  /* 0x00000008000a7c45 */ /* 0x001fe20008201000 */
[----:B------:R-:W-:Y:S01]  /*0490*/  IMAD.IADD R8, R0, 0x1, -R9 ;  /* 0x0000000100087824 */ /* 0x000fe200078e0a09 */
[----:B------:R-:W-:Y:S01]  /*04a0*/  ULDC UR4, c[0x0][0x150] ;  /* 0x0000540000047ab9 */ /* 0x000fe20000000800 */
[----:B------:R-:W0:Y:S01]  /*04b0*/  F2I.U32.TRUNC.NTZ R13, R13 ;  /* 0x0000000d000d7305 */ /* 0x000e22000020f000 */
[----:B------:R-:W-:Y:S01]  /*04c0*/  SHF.R.S32.HI R0, RZ, 0x1f, R3 ;  /* 0x0000001fff007819 */ /* 0x000fe20000011403 */
[----:B------:R-:W-:Y:S01]  /*04d0*/  FMUL R10, R10, UR4 ;  /* 0x000000040a0a7c20 */ /* 0x000fe20008400000 */
[----:B------:R-:W5:Y:S01]  /*04e0*/  LDC R9, c[0x0][0x148] ;  /* 0x00005200ff097b82 */ /* 0x000f620000000800 */
[----:B------:R-:W-:Y:S01]  /*04f0*/  IMAD R8, R11, 0x4, R8 ;  /* 0x000000040b087824 */ /* 0x000fe200078e0208 */
[----:B------:R-:W-:Y:S01]  /*0500*/  LEA.HI R0, R0, R3, RZ, 0x2 ;  /* 0x0000000300007211 */ /* 0x000fe200078f10ff */
[----:B------:R-:W-:Y:S01]  /*0510*/  UMOV UR4, 0x20 ;  /* 0x0000002000047882 */ /* 0x000fe20000000000 */
[----:B------:R-:W-:Y:S01]  /*0520*/  @!UP0 UMOV UR6, 0x400 ;  /* 0x0000040000068882 */ /* 0x000fe20000000000 */
[----:B------:R-:W4:Y:S01]  /*0530*/  F2I.U32.TRUNC.NTZ R10, R10 ;  /* 0x0000000a000a7305 */ /* 0x000f22000020f000 */
[----:B------:R-:W-:Y:S01]  /*0540*/  LOP3.LUT R0, R0, 0xfffffffc, RZ, 0xc0, !PT ;  /* 0xfffffffc00007812 */ /* 0x000fe200078ec0ff */
[----:B------:R-:W-:Y:S01]  /*0550*/  IMAD.SHL.U32 R19, R8, 0x4, RZ ;  /* 0x0000000408137824 */ /* 0x000fe200078e00ff */
[----:B------:R-:W-:-:S04]  /*0560*/  @!UP0 UIADD3 UR4, -UR4, 0x100000, URZ ;  /* 0x0010000004048890 */ /* 0x000fc8000fffe13f */
[----:B------:R-:W-:Y:S02]  /*0570*/  @!UP0 USHF.L.U32 UR5, UR4, 0xb, URZ ;  /* 0x0000000b04058899 */ /* 0x000fe4000800063f */
[----:B------:R-:W-:Y:S01]  /*0580*/  @!UP0 USHF.L.U32 UR4, UR4, 0x1, URZ ;  /* 0x0000000104048899 */ /* 0x000fe2000800063f */
[----:B--2---:R-:W-:Y:S01]  /*0590*/  ISETP.EQ.U32.AND P3, PT, R14, 0x1, PT ;  /* 0x000000010e00780c */ /* 0x004fe20003f62070 */
[----:B------:R-:W-:Y:S01]  /*05a0*/  IMAD.IADD R3, R3, 0x1, -R0 ;  /* 0x0000000103037824 */ /* 0x000fe200078e0a00 */
[----:B------:R-:W-:Y:S01]  /*05b0*/  LOP3.LUT R19, R8, 0xc, R19, 0x78, !PT ;  /* 0x0000000c08137812 */ /* 0x000fe200078e7813 */
[----:B0-----:R-:W-:Y:S02]  /*05c0*/  IMAD.MOV R20, RZ, RZ, -R13 ;  /* 0x000000ffff147224 */ /* 0x001fe400078e0a0d */
[----:B------:R-:W-:Y:S01]  /*05d0*/  VIADD R8, R2, 0xffffffff ;  /* 0xffffffff02087836 */ /* 0x000fe20000000000 */
[----:B-1----:R-:W-:Y:S01]  /*05e0*/  @!UP0 ULEA UR6, UR7, UR6, 0x18 ;  /* 0x0000000607068291 */ /* 0x002fe2000f8ec03f */
[----:B------:R-:W-:Y:S01]  /*05f0*/  ISETP.NE.AND P1, PT, R3, 0x3, PT ;  /* 0x000000030300780c */ /* 0x000fe20003f25270 */
[----:B------:R-:W-:Y:S01]  /*0600*/  VOTEU.ALL UP0, P0 ;  /* 0x00000000003f7886 */ /* 0x000fe20000000000 */
[----:B------:R-:W-:Y:S01]  /*0610*/  ISETP.LT.U32.AND P0, PT, R19, 0x4, !P2 ;  /* 0x000000041300780c */ /* 0x000fe20005701070 */
[----:B----4-:R-:W-:Y:S01]  /*0620*/  IMAD.MOV R7, RZ, RZ, -R10 ;  /* 0x000000ffff077224 */ /* 0x010fe200078e0a0a */
[----:B------:R-:W-:-:S02]  /*0630*/  ISETP.EQ.OR P1, PT, R3, RZ, !P1 ;  /* 0x000000ff0300720c */ /* 0x000fc40004f22670 */
[----:B------:R-:W-:Y:S01]  /*0640*/  ISETP.GE.U32.AND P5, PT, R8, 0x2, PT ;  /* 0x000000020800780c */ /* 0x000fe20003fa6070 */
[----:B-----5:R-:W-:Y:S01]  /*0650*/  IMAD R0, R9, R20, R4 ;  /* 0x0000001409007224 */ /* 0x020fe200078e0204 */
[----:B------:R-:W-:Y:S01]  /*0660*/  ISETP.EQ.AND P1, PT, R2, RZ, P1 ;  /* 0x000000ff0200720c */ /* 0x000fe20000f22270 */
[----:B---3--:R-:W-:Y:S01]  /*0670*/  IMAD R7, R12, R7, UR8 ;  /* 0x000000080c077e24 */ /* 0x008fe2000f8e0207 */
[----:B------:R-:W-:Y:S01]  /*0680*/  ISETP.NE.AND P2, PT, R2, RZ, PT ;  /* 0x000000ff0200720c */ /* 0x000fe20003f45270 */
[----:B------:R-:W0:Y:S02]  /*0690*/  FENCE.VIEW.ASYNC.S ;  /* 0x00000000000073c6 */ /* 0x000e240000000000 */
[----:B0-----:R0:W1:Y:S01]  /*06a0*/  @!UP0 SYNCS.EXCH.64 URZ, [UR6+0x40], UR4 ;  /* 0x00004004063f85b2 */ /* 0x0010620008000100 */
[----:B------:R-:W-:Y:S02]  /*06b0*/  ISETP.NE.AND P4, PT, R0, R19, PT ;  /* 0x000000130000720c */ /* 0x000fe40003f85270 */
[----:B------:R-:W-:-:S02]  /*06c0*/  SEL R18, RZ, 0x1, !P1 ;  /* 0x00000001ff127807 */ /* 0x000fc40004800000 */
[----:B------:R-:W-:Y:S02]  /*06d0*/  ISETP.EQ.OR P4, PT, R7, RZ, !P4 ;  /* 0x000000ff0700720c */ /* 0x000fe40006782670 */
[----:B------:R-:W-:Y:S02]  /*06e0*/  LOP3.LUT R0, R94, 0x7f, RZ, 0xc0, !PT ;  /* 0x0000007f5e007812 */ /* 0x000fe400078ec0ff */
[----:B------:R-:W-:Y:S02]  /*06f0*/  PLOP3.LUT P0, PT, P0, P4, PT, 0x80, 0x0 ;  /* 0x000000000000781c */ /* 0x000fe40000709070 */
[----:B------:R-:W-:Y:S02]  /*0700*/  SEL R18, R18, 0x2, P5 ;  /* 0x0000000212127807 */ /* 0x000fe40002800000 */
[----:B------:R-:W-:Y:S01]  /*0710*/  P2R R102, PR, RZ, 0x1 ;  /* 0x00000001ff667803 */ /* 0x000fe20000000000 */
[----:B------:R0:W2:Y:S01]  /*0720*/  @!UP1 SYNCS.EXCH.64 URZ, [UR6+0x48], UR4 ;  /* 0x00004804063f95b2 */ /* 0x0000a20008000100 */
[----:B------:R-:W-:Y:S01]  /*0730*/  NOP ;  /* 0x0000000000007918 */ /* 0x000fe20000000000 */
[----:B------:R-:W-:Y:S06]  /*0740*/  @!P3 BRA `(.L_x_3) ;  /* 0x000000000008b947 */ /* 0x000fec0003800000 */
[----:B-12---:R-:W-:Y:S01]  /*0750*/  UCGABAR_ARV ;  /* 0x00000000000079c7 */ /* 0x006fe20008000000 */
[----:B------:R-:W-:Y:S05]  /*0760*/  BRA `(.L_x_4) ;  /* 0x0000000000047947 */ /* 0x000fea0003800000 */
.L_x_3:
[----:B-12---:R-:W-:Y:S01]  /*0770*/  NOP ;  /* 0x0000000000007918 */ /* 0x006fe20000000000 */
.L_x_4:
[----:B------:R-:W1:Y:S01]  /*0780*/  LDC R2, c[0x0][0x65c] ;  /* 0x00019700ff027b82 */ /* 0x000e620000000800 */
[----:B------:R-:W-:Y:S02]  /*0790*/  IMAD.U32 R10, RZ, RZ, UR8 ;  /* 0x00000008ff0a7e24 */ /* 0x000fe4000f8e00ff */
[----:B------:R-:W-:Y:S01]  /*07a0*/  IMAD.MOV.U32 R11, RZ, RZ, RZ ;  /* 0x000000ffff0b7224 */ /* 0x000fe200078e00ff */
[----:B-1----:R-:W-:-:S04]  /*07b0*/  ISETP.NE.AND P1, PT, R2, 0x1, PT ;  /* 0x000000010200780c */ /* 0x002fc80003f25270 */
[----:B------:R-:W-:-:S09]  /*07c0*/  P2R R5, PR, RZ, 0x2 ;  /* 0x00000002ff057803 */ /* 0x000fd20000000000 */
[----:B------:R-:W1:Y:S01]  /*07d0*/  @P1 LDC R17, c[0x0][0x10] ;  /* 0x00000400ff111b82 */ /* 0x000e620000000800 */
[----:B------:R-:W-:Y:S02]  /*07e0*/  @P1 IMAD.MOV.U32 R5, RZ, RZ, RZ ;  /* 0x000000ffff051224 */ /* 0x000fe400078e00ff */
[----:B------:R-:W-:-:S05]  /*07f0*/  @P1 IMAD.MOV.U32 R15, RZ, RZ, RZ ;  /* 0x000000ffff0f1224 */ /* 0x000fca00078e00ff */
[----:B------:R-:W2:Y:S01]  /*0800*/  @!P1 LDC R13, c[0x0][0xc] ;  /* 0x00000300ff0d9b82 */ /* 0x000ea20000000800 */
[----:B0-----:R-:W-:Y:S01]  /*0810*/  ULDC UR4, c[0x0][0xc] ;  /* 0x0000030000047ab9 */ /* 0x001fe20000000800 */
[----:B------:R-:W-:Y:S01]  /*0820*/  ULDC UR5, c[0x0][0x10] ;  /* 0x0000040000057ab9 */ /* 0x000fe20000000800 */
[----:B------:R-:W-:Y:S01]  /*0830*/  ULDC UR6, c[0x0][0x14] ;  /* 0x0000050000067ab9 */ /* 0x000fe20000000800 */
[----:B------:R-:W-:-:S04]  /*0840*/  UIMAD.WIDE.U32 UR4, UR4, UR5, URZ ;  /* 0x00000005040472a5 */ /* 0x000fc8000f8e003f */
[----:B------:R-:W-:Y:S02]  /*0850*/  UIMAD.WIDE.U32 UR36, UR4, UR6, URZ ;  /* 0x00000006042472a5 */ /* 0x000fe4000f8e003f */
[----:B------:R-:W-:-:S04]  /*0860*/  UIMAD UR42, UR5, UR6, URZ ;  /* 0x00000006052a72a4 */ /* 0x000fc8000f8e023f */
[----:B------:R-:W-:Y:S01]  /*0870*/  UIADD3 UR42, UR37, UR42, URZ ;  /* 0x0000002a252a7290 */ /* 0x000fe2000fffe03f */
[----:B-1----:R-:W-:-:S04]  /*0880*/  @P1 IMAD.WIDE.U32 R16, R17, UR8, R4 ;  /* 0x0000000811101c25 */ /* 0x002fc8000f8e0004 */
[----:B------:R-:W-:Y:S02]  /*0890*/  @P1 IMAD.IADD R17, R17, 0x1, R15 ;  /* 0x0000000111111824 */ /* 0x000fe400078e020f */
[----:B--2---:R-:W-:-:S04]  /*08a0*/  @!P1 IMAD.WIDE.U32 R10, R4, R13, R10 ;  /* 0x0000000d040a9225 */ /* 0x004fc800078e000a */
[----:B------:R-:W-:Y:S02]  /*08b0*/  @!P1 IMAD.MOV.U32 R16, RZ, RZ, R10 ;  /* 0x000000ffff109224 */ /* 0x000fe400078e000a */
[----:B------:R-:W-:Y:S01]  /*08c0*/  @!P1 IMAD.MOV.U32 R17, RZ, RZ, R11 ;  /* 0x000000ffff119224 */ /* 0x000fe200078e000b */
[----:B------:R-:W-:Y:S06]  /*08d0*/  @!P3 BRA `(.L_x_5) ;  /* 0x00000000000cb947 */ /* 0x000fec0003800000 */
[----:B------:R-:W-:Y:S01]  /*08e0*/  UCGABAR_WAIT ;  /* 0x0000000000007dc7 */ /* 0x000fe20008000000 */
[----:B------:R-:W-:Y:S01]  /*08f0*/  CCTL.IVALL ;  /* 0x00000000ff00798f */ /* 0x000fe20002000000 */
[----:B------:R-:W-:Y:S05]  /*0900*/  BRA `(.L_x_6) ;  /* 0x0000000000047947 */ /* 0x000fea0003800000 */
.L_x_5:
[----:B------:R-:W-:Y:S06]  /*0910*/  BAR.SYNC.DEFER_BLOCKING 0x0 ;  /* 0x0000000000007b1d */ /* 0x000fec0000010000 */
.L_x_6:
[----:B------:R-:W-:Y:S05]  /*0920*/  @!P2 BRA `(.L_x_7) ;  /* 0x0000005c0090a947 */ /* 0x000fea0003800000 */
[----:B------:R-:W-:-:S13]  /*0930*/  ISETP.GT.U32.AND P0, PT, R8, 0x1, PT ;  /* 0x000000010800780c */ /* 0x000fda0003f04070 */
[----:B------:R-:W-:Y:S05]  /*0940*/  @P0 EXIT ;  /* 0x000000000000094d */ /* 0x000fea0003800000 */
[----:B------:R-:W-:Y:S01]  /*0950*/  ULDC.64 UR4, c[0x0][0x650] ;  /* 0x0001940000047ab9 */ /* 0x000fe20000000a00 */
[----:B------:R-:W-:Y:S01]  /*0960*/  PRMT R3, RZ, 0x7610, R3 ;  /* 0x00007610ff037816 */ /* 0x000fe20000000003 */
[----:B------:R-:W-:Y:S01]  /*0970*/  IMAD.MOV.U32 R101, RZ, RZ, -0x1 ;  /* 0xffffffffff657424 */ /* 0x000fe200078e00ff */
[----:B------:R-:W-:Y:S01]  /*0980*/  ISETP.GE.U32.AND P0, PT, R16, UR4, PT ;  /* 0x0000000410007c0c */ /* 0x000fe2000bf06070 */
[----:B------:R-:W-:Y:S02]  /*0990*/  IMAD.MOV.U32 R100, RZ, RZ, -0x1 ;  /* 0xffffffffff647424 */ /* 0x000fe400078e00ff */
[----:B------:R-:W-:Y:S01]  /*09a0*/  IMAD.MOV.U32 R99, RZ, RZ, -0x1 ;  /* 0xffffffffff637424 */ /* 0x000fe200078e00ff */
[----:B------:R-:W-:-:S13]  /*09b0*/  ISETP.GE.U32.AND.EX P0, PT, R17, UR5, PT, P0 ;  /* 0x0000000511007c0c */ /* 0x000fda000bf06100 */
[----:B------:R-:W-:Y:S05]  /*09c0*/  @P0 BRA `(.L_x_8) ;  /* 0x0000000400280947 */ /* 0x000fea0003800000 */
[----:B------:R-:W0:Y:S01]  /*09d0*/  LDC.64 R22, c[0x0][0x628] ;  /* 0x00018a00ff167b82 */ /* 0x000e220000000a00 */
[----:B------:R-:W-:Y:S02]  /*09e0*/  IMAD.MOV.U32 R10, RZ, RZ, R16 ;  /* 0x000000ffff0a7224 */ /* 0x000fe400078e0010 */
[----:B------:R-:W-:-:S05]  /*09f0*/  IMAD.MOV.U32 R11, RZ, RZ, R17 ;  /* 0x000000ffff0b7224 */ /* 0x000fca00078e0011 */
[----:B------:R-:W1:Y:S08]  /*0a00*/  LDC R8, c[0x0][0x630] ;  /* 0x00018c00ff087b82 */ /* 0x000e700000000800 */
[----:B------:R-:W2:Y:S01]  /*0a10*/  LDC.64 R24, c[0x0][0x620] ;  /* 0x00018800ff187b82 */ /* 0x000ea20000000a00 */
[----:B0-----:R-:W-:-:S04]  /*0a20*/  ISETP.NE.U32.AND P0, PT, R22, RZ, PT ;  /* 0x000000ff1600720c */ /* 0x001fc80003f05070 */
[----:B------:R-:W-:-:S13]  /*0a30*/  ISETP.NE.AND.EX P0, PT, R23, RZ, PT, P0 ;  /* 0x000000ff1700720c */ /* 0x000fda0003f05300 */
[----:B-12---:R-:W-:Y:S05]  /*0a40*/  @!P0 BRA `(.L_x_9) ;  /* 0x0000000000288947 */ /* 0x006fea0003800000 */
[----:B------:R-:W0:Y:S02]  /*0a50*/  LDC R3, c[0x0][0x634] ;  /* 0x00018d00ff037b82 */ /* 0x000e240000000800 */
[----:B0-----:R-:W-:-:S05]  /*0a60*/  IADD3 R3, P0, R16, R3, RZ ;  /* 0x0000000310037210 */ /* 0x001fca0007f1e0ff */
[----:B------:R-:W-:-:S04]  /*0a70*/  IMAD.X R21, RZ, RZ, R17, P0 ;  /* 0x000000ffff157224 */ /* 0x000fc800000e0611 */
[----:B------:R-:W-:-:S04]  /*0a80*/  IMAD.WIDE.U32 R10, R21, R22, RZ ;  /* 0x00000016150a7225 */ /* 0x000fc800078e00ff */
[----:B------:R-:W-:-:S04]  /*0a90*/  IMAD.WIDE.U32 R12, P0, R3, R23, R10 ;  /* 0x00000017030c7225 */ /* 0x000fc8000780000a */
[----:B------:R-:W-:-:S04]  /*0aa0*/  IMAD.WIDE.U32 R10, R3, R22, RZ ;  /* 0x00000016030a7225 */ /* 0x000fc800078e00ff */
[----:B------:R-:W-:Y:S01]  /*0ab0*/  IMAD.X R15, RZ, RZ, RZ, P0 ;  /* 0x000000ffff0f7224 */ /* 0x000fe200000e06ff */
[----:B------:R-:W-:Y:S01]  /*0ac0*/  IADD3 RZ, P0, R11, R12, RZ ;  /* 0x0000000c0bff7210 */ /* 0x000fe20007f1e0ff */
[----:B------:R-:W-:-:S04]  /*0ad0*/  IMAD.MOV.U32 R14, RZ, RZ, R13 ;  /* 0x000000ffff0e7224 */ /* 0x000fc800078e000d */
[----:B------:R-:W-:-:S08]  /*0ae0*/  IMAD.WIDE.U32.X R10, R21, R23, R14, P0 ;  /* 0x00000017150a7225 */ /* 0x000fd000000e040e */
.L_x_9:
[----:B------:R-:W0:Y:S01]  /*0af0*/  LDC.64 R28, c[0x0][0x640] ;  /* 0x00019000ff1c7b82 */ /* 0x000e220000000a00 */
[-CC-:B------:R-:W-:Y:S01]  /*0b00*/  SHF.R.U64 R99, R10, R8.reuse, R11.reuse ;  /* 0x000000080a637219 */ /* 0x180fe2000000120b */
[----:B------:R-:W-:Y:S01]  /*0b10*/  IMAD.MOV.U32 R23, RZ, RZ, 0x1 ;  /* 0x00000001ff177424 */ /* 0x000fe200078e00ff */
[----:B------:R-:W-:Y:S02]  /*0b20*/  SHF.R.U32.HI R3, RZ, R8, R11 ;  /* 0x00000008ff037219 */ /* 0x000fe4000001160b */
[----:B------:R-:W-:-:S03]  /*0b30*/  IADD3 R5, P0, RZ, -R99, RZ ;  /* 0x80000063ff057210 */ /* 0x000fc60007f1e0ff */
[----:B------:R-:W1:Y:S02]  /*0b40*/  LDC R12, c[0x0][0x618] ;  /* 0x00018600ff0c7b82 */ /* 0x000e640000000800 */
[----:B------:R-:W-:Y:S02]  /*0b50*/  IMAD.X R3, RZ, RZ, ~R3, P0 ;  /* 0x000000ffff037224 */ /* 0x000fe400000e0e03 */
[----:B------:R-:W-:-:S04]  /*0b60*/  IMAD.WIDE.U32 R10, R5, R24, R16 ;  /* 0x00000018050a7225 */ /* 0x000fc800078e0010 */
[----:B------:R-:W2:Y:S01]  /*0b70*/  LDC R22, c[0x0][0x608] ;  /* 0x00018200ff167b82 */ /* 0x000ea20000000800 */
[----:B------:R-:W-:Y:S02]  /*0b80*/  IMAD R8, R3, R24, RZ ;  /* 0x0000001803087224 */ /* 0x000fe400078e02ff */
[----:B------:R-:W-:Y:S02]  /*0b90*/  IMAD.MOV.U32 R3, RZ, RZ, -0x1 ;  /* 0xffffffffff037424 */ /* 0x000fe400078e00ff */
[----:B------:R-:W-:-:S03]  /*0ba0*/  IMAD R5, R5, R25, R8 ;  /* 0x0000001905057224 */ /* 0x000fc600078e0208 */
[----:B------:R-:W3:Y:S01]  /*0bb0*/  LDC R26, c[0x0][0x658] ;  /* 0x00019600ff1a7b82 */ /* 0x000ee20000000800 */
[----:B------:R-:W-:Y:S01]  /*0bc0*/  IMAD.IADD R5, R11, 0x1, R5 ;  /* 0x000000010b057824 */ /* 0x000fe200078e0205 */
[----:B0-----:R-:W-:-:S04]  /*0bd0*/  ISETP.NE.U32.AND P0, PT, R28, RZ, PT ;  /* 0x000000ff1c00720c */ /* 0x001fc80003f05070 */
[----:B------:R-:W-:Y:S02]  /*0be0*/  ISETP.NE.AND.EX P0, PT, R29, RZ, PT, P0 ;  /* 0x000000ff1d00720c */ /* 0x000fe40003f05300 */
[----:B------:R-:W0:Y:S01]  /*0bf0*/  LDC R24, c[0x0][0x600] ;  /* 0x00018000ff187b82 */ /* 0x000e220000000800 */
[-CC-:B-1----:R-:W-:Y:S02]  /*0c00*/  SHF.R.U64 R14, R10, R12.reuse, R5.reuse ;  /* 0x0000000c0a0e7219 */ /* 0x182fe40000001205 */
[----:B------:R-:W-:-:S05]  /*0c10*/  SHF.R.U32.HI R5, RZ, R12, R5 ;  /* 0x0000000cff057219 */ /* 0x000fca0000011605 */
[----:B------:R-:W1:Y:S01]  /*0c20*/  LDC R15, c[0x0][0x648] ;  /* 0x00019200ff0f7b82 */ /* 0x000e620000000800 */
[-CC-:B--2---:R-:W-:Y:S02]  /*0c30*/  SHF.R.U64 R27, R14, R22.reuse, R5.reuse ;  /* 0x000000160e1b7219 */ /* 0x184fe40000001205 */
[----:B------:R-:W-:Y:S01]  /*0c40*/  SHF.R.U32.HI R5, RZ, R22, R5 ;  /* 0x00000016ff057219 */ /* 0x000fe20000011605 */
[----:B------:R-:W-:-:S04]  /*0c50*/  IMAD R22, R9, R20, R4 ;  /* 0x0000001409167224 */ /* 0x000fc800078e0204 */
[----:B------:R-:W2:Y:S01]  /*0c60*/  LDC R21, c[0x0][0x638] ;  /* 0x00018e00ff157b82 */ /* 0x000ea20000000800 */
[-CC-:B---3--:R-:W-:Y:S02]  /*0c70*/  SHF.R.U64 R20, R27, R26.reuse, R5.reuse ;  /* 0x0000001a1b147219 */ /* 0x188fe40000001205 */
[-C--:B------:R-:W-:Y:S02]  /*0c80*/  SHF.L.U32 R3, R3, R26.reuse, RZ ;  /* 0x0000001a03037219 */ /* 0x080fe400000006ff */
[----:B------:R-:W-:Y:S01]  /*0c90*/  SHF.R.U32.HI R5, RZ, R26, R5 ;  /* 0x0000001aff057219 */ /* 0x000fe20000011605 */
[----:B------:R-:W-:Y:S01]  /*0ca0*/  IMAD.MOV.U32 R4, RZ, RZ, R20 ;  /* 0x000000ffff047224 */ /* 0x000fe200078e0014 */
[----:B------:R-:W-:Y:S01]  /*0cb0*/  LOP3.LUT R12, RZ, R3, RZ, 0x33, !PT ;  /* 0x00000003ff0c7212 */ /* 0x000fe200078e33ff */
[----:B------:R-:W3:Y:S01]  /*0cc0*/  LDC R25, c[0x0][0x610] ;  /* 0x00018400ff197b82 */ /* 0x000ee20000000800 */
[----:B------:R-:W-:Y:S05]  /*0cd0*/  @!P0 BRA `(.L_x_10) ;  /* 0x0000000000288947 */ /* 0x000fea0003800000 */
[----:B------:R-:W4:Y:S02]  /*0ce0*/  LDC R3, c[0x0][0x64c] ;  /* 0x00019300ff037b82 */ /* 0x000f240000000800 */
[----:B----4-:R-:W-:-:S05]  /*0cf0*/  IADD3 R3, P0, R20, R3, RZ ;  /* 0x0000000314037210 */ /* 0x010fca0007f1e0ff */
        /* <DEDUP_REMOVED lines=8> */
.L_x_10:
[----:B-1----:R-:W-:Y:S01]  /*0d80*/  SHF.R.U64 R4, R4, R15, R5 ;  /* 0x0000000f04047219 */ /* 0x002fe20000001205 */
[----:B0-----:R-:W-:Y:S01]  /*0d90*/  VIADD R5, R24, 0xffffffff ;  /* 0xffffffff18057836 */ /* 0x001fe20000000000 */
[----:B------:R-:W-:Y:S02]  /*0da0*/  SHF.L.U32 R3, R23, R26, RZ ;  /* 0x0000001a17037219 */ /* 0x000fe400000006ff */
[----:B------:R-:W-:Y:S01]  /*0db0*/  LOP3.LUT R12, R27, R12, RZ, 0xc0, !PT ;  /* 0x0000000c1b0c7212 */ /* 0x000fe200078ec0ff */
[----:B------:R-:W-:Y:S01]  /*0dc0*/  IMAD.MOV R8, RZ, RZ, -R4 ;  /* 0x000000ffff087224 */ /* 0x000fe200078e0a04 */
[----:B------:R-:W-:-:S03]  /*0dd0*/  SEL R7, R7, R22, !P1 ;  /* 0x0000001607077207 */ /* 0x000fc60004800000 */
[----:B------:R-:W-:Y:S01]  /*0de0*/  IMAD R12, R3, R4, R12 ;  /* 0x00000004030c7224 */ /* 0x000fe200078e020c */
[----:B------:R-:W-:Y:S01]  /*0df0*/  LOP3.LUT R4, R14, R5, RZ, 0xc0, !PT ;  /* 0x000000050e047212 */ /* 0x000fe200078ec0ff */
[----:B--2---:R-:W-:Y:S02]  /*0e00*/  IMAD R3, R8, R21, R20 ;  /* 0x0000001508037224 */ /* 0x004fe400078e0214 */
[----:B---3--:R-:W-:Y:S02]  /*0e10*/  IMAD R7, R12, R25, R7 ;  /* 0x000000190c077224 */ /* 0x008fe400078e0207 */
[----:B------:R-:W-:Y:S02]  /*0e20*/  IMAD.MOV.U32 R5, RZ, RZ, 0x1 ;  /* 0x00000001ff057424 */ /* 0x000fe400078e00ff */
[----:B------:R-:W-:-:S03]  /*0e30*/  IMAD R4, R3, R24, R4 ;  /* 0x0000001803047224 */ /* 0x000fc600078e0204 */
[----:B------:R-:W-:Y:S02]  /*0e40*/  PRMT R3, R5, 0x7610, R3 ;  /* 0x0000761005037816 */ /* 0x000fe40000000003 */
[----:B------:R-:W-:Y:S02]  /*0e50*/  SEL R100, R4, R7, !P1 ;  /* 0x0000000704647207 */ /* 0x000fe40004800000 */
[----:B------:R-:W-:-:S07]  /*0e60*/  SEL R101, R7, R4, !P1 ;  /* 0x0000000407657207 */ /* 0x000fce0004800000 */
.L_x_8:
[----:B------:R-:W-:-:S08]  /*0e70*/  NOP ;  /* 0x0000000000007918 */ /* 0x000fd00000000000 */
[----:B------:R-:W0:Y:S02]  /*0e80*/  USETMAXREG.TRY_ALLOC.CTAPOOL UP0, 0xe8 ;  /* 0x000000e8000079c8 */ /* 0x000e240008000600 */
[----:B0-----:R-:W-:-:S13]  /*0e90*/  PLOP3.LUT P0, PT, PT, PT, UP0, 0x80, 0x0 ;  /* 0x000000000000781c */ /* 0x001fda0003f0f008 */
[----:B------:R-:W-:Y:S05]  /*0ea0*/  @!P0 BRA `(.L_x_8) ;  /* 0xfffffffc00f08947 */ /* 0x000fea000383ffff */
[----:B------:R-:W-:Y:S01]  /*0eb0*/  ULDC.64 UR4, c[0x0][0x598] ;  /* 0x0001660000047ab9 */ /* 0x000fe20000000a00 */
[----:B------:R-:W-:Y:S01]  /*0ec0*/  ULDC.64 UR38, c[0x0][0x208] ;  /* 0x0000820000267ab9 */ /* 0x000fe20000000a00 */
[----:B------:R-:W-:-:S04]  /*0ed0*/  ISETP.NE.U32.AND P0, PT, RZ, UR4, PT ;  /* 0x00000004ff007c0c */ /* 0x000fc8000bf05070 */
[----:B------:R-:W-:-:S13]  /*0ee0*/  ISETP.NE.AND.EX P0, PT, RZ, UR5, PT, P0 ;  /* 0x00000005ff007c0c */ /* 0x000fda000bf05300 */
[----:B------:R-:W-:Y:S05]  /*0ef0*/  @!P0 BRA `(.L_x_11) ;  /* 0x00000000001c8947 */ /* 0x000fea0003800000 */
[----:B------:R-:W0:Y:S02]  /*0f00*/  LDC.64 R4, c[0x0][0x598] ;  /* 0x00016600ff047b82 */ /* 0x000e240000000a00 */
[----:B0-----:R-:W2:Y:S02]  /*0f10*/  LDG.E.64 R4, desc[UR38][R4.64] ;  /* 0x0000002604047981 */ /* 0x001ea4000c1e1b00 */
[----:B--2---:R-:W-:-:S04]  /*0f20*/  ISETP.NE.U32.AND P0, PT, R4, RZ, PT ;  /* 0x000000ff0400720c */ /* 0x004fc80003f05070 */
[----:B------:R-:W-:-:S13]  /*0f30*/  ISETP.NE.AND.EX P0, PT, R5, RZ, PT, P0 ;  /* 0x000000ff0500720c */ /* 0x000fda0003f05300 */
[----:B------:R-:W-:Y:S05]  /*0f40*/  @!P0 BRA `(.L_x_11) ;  /* 0x0000000000088947 */ /* 0x000fea0003800000 */
[----:B------:R0:W5:Y:S01]  /*0f50*/  LD.E R88, desc[UR38][R4.64] ;  /* 0x0000002604587980 */ /* 0x000162000c101900 */
[----:B------:R-:W-:Y:S05]  /*0f60*/  BRA `(.L_x_12) ;  /* 0x0000000000247947 */ /* 0x000fea0003800000 */
.L_x_11:
[----:B------:R-:W-:Y:S02]  /*0f70*/  ULDC.64 UR4, c[0x0][0x588] ;  /* 0x0001620000047ab9 */ /* 0x000fe40000000a00 */
[----:B------:R-:W-:-:S04]  /*0f80*/  ISETP.NE.U32.AND P0, PT, RZ, UR4, PT ;  /* 0x00000004ff007c0c */ /* 0x000fc8000bf05070 */
[----:B------:R-:W-:-:S13]  /*0f90*/  ISETP.NE.AND.EX P0, PT, RZ, UR5, PT, P0 ;  /* 0x00000005ff007c0c */ /* 0x000fda000bf05300 */
[----:B------:R-:W-:Y:S05]  /*0fa0*/  @!P0 BRA `(.L_x_13) ;  /* 0x00000000000c8947 */ /* 0x000fea0003800000 */
[----:B------:R-:W0:Y:S02]  /*0fb0*/  LDC.64 R88, c[0x0][0x588] ;  /* 0x00016200ff587b82 */ /* 0x000e240000000a00 */
[----:B0-----:R1:W5:Y:S01]  /*0fc0*/  LDG.E R88, desc[UR38][R88.64] ;  /* 0x0000002658587981 */ /* 0x001362000c1e1900 */
[----:B------:R-:W-:Y:S05]  /*0fd0*/  BRA `(.L_x_12) ;  /* 0x0000000000087947 */ /* 0x000fea0003800000 */
.L_x_13:
[----:B------:R-:W-:Y:S02]  /*0fe0*/  ULDC UR4, c[0x0][0x580] ;  /* 0x0001600000047ab9 */ /* 0x000fe40000000800 */
[----:B------:R-:W-:-:S07]  /*0ff0*/  IMAD.U32 R88, RZ, RZ, UR4 ;  /* 0x00000004ff587e24 */ /* 0x000fce000f8e00ff */
.L_x_12:
[----:B------:R-:W-:Y:S02]  /*1000*/  ULDC.64 UR4, c[0x0][0x5a0] ;  /* 0x0001680000047ab9 */ /* 0x000fe40000000a00 */
[----:B------:R-:W-:-:S04]  /*1010*/  ISETP.NE.U32.AND P0, PT, RZ, UR4, PT ;  /* 0x00000004ff007c0c */ /* 0x000fc8000bf05070 */
[----:B------:R-:W-:-:S13]  /*1020*/  ISETP.NE.AND.EX P0, PT, RZ, UR5, PT, P0 ;  /* 0x00000005ff007c0c */ /* 0x000fda000bf05300 */
[----:B------:R-:W-:Y:S05]  /*1030*/  @!P0 BRA `(.L_x_14) ;  /* 0x00000000001c8947 */ /* 0x000fea0003800000 */
[----:B0-----:R-:W0:Y:S02]  /*1040*/  LDC.64 R4, c[0x0][0x5a0] ;  /* 0x00016800ff047b82 */ /* 0x001e240000000a00 */
[----:B0-----:R-:W2:Y:S02]  /*1050*/  LDG.E.64 R4, desc[UR38][R4.64] ;  /* 0x0000002604047981 */ /* 0x001ea4000c1e1b00 */
[----:B--2---:R-:W-:-:S04]  /*1060*/  ISETP.NE.U32.AND P0, PT, R4, RZ, PT ;  /* 0x000000ff0400720c */ /* 0x004fc80003f05070 */
[----:B------:R-:W-:-:S13]  /*1070*/  ISETP.NE.AND.EX P0, PT, R5, RZ, PT, P0 ;  /* 0x000000ff0500720c */ /* 0x000fda0003f05300 */
[----:B------:R-:W-:Y:S05]  /*1080*/  @!P0 BRA `(.L_x_14) ;  /* 0x0000000000088947 */ /* 0x000fea0003800000 */
[----:B-1----:R0:W5:Y:S01]  /*1090*/  LD.E R89, desc[UR38][R4.64] ;  /* 0x0000002604597980 */ /* 0x002162000c101900 */
[----:B------:R-:W-:Y:S05]  /*10a0*/  BRA `(.L_x_15) ;  /* 0x0000000000247947 */ /* 0x000fea0003800000 */
.L_x_14:
[----:B------:R-:W-:Y:S02]  /*10b0*/  ULDC.64 UR4, c[0x0][0x590] ;  /* 0x0001640000047ab9 */ /* 0x000fe40000000a00 */
[----:B------:R-:W-:-:S04]  /*10c0*/  ISETP.NE.U32.AND P0, PT, RZ, UR4, PT ;  /* 0x00000004ff007c0c */ /* 0x000fc8000bf05070 */
[----:B------:R-:W-:-:S13]  /*10d0*/  ISETP.NE.AND.EX P0, PT, RZ, UR5, PT, P0 ;  /* 0x00000005ff007c0c */ /* 0x000fda000bf05300 */
[----:B------:R-:W-:Y:S05]  /*10e0*/  @!P0 BRA `(.L_x_16) ;  /* 0x00000000000c8947 */ /* 0x000fea0003800000 */
[----:B0-----:R-:W1:Y:S02]  /*10f0*/  LDC.64 R4, c[0x0][0x590] ;  /* 0x00016400ff047b82 */ /* 0x001e640000000a00 */
[----:B-1----:R1:W5:Y:S01]  /*1100*/  LDG.E R89, desc[UR38][R4.64] ;  /* 0x0000002604597981 */ /* 0x002362000c1e1900 */
[----:B------:R-:W-:Y:S05]  /*1110*/  BRA `(.L_x_15) ;  /* 0x0000000000087947 */ /* 0x000fea0003800000 */
.L_x_16:
[----:B------:R-:W-:Y:S02]  /*1120*/  ULDC UR4, c[0x0][0x584] ;  /* 0x0001610000047ab9 */ /* 0x000fe40000000800 */
[----:B-1----:R-:W-:-:S07]  /*1130*/  IMAD.U32 R89, RZ, RZ, UR4 ;  /* 0x00000004ff597e24 */ /* 0x002fce000f8e00ff */
.L_x_15:
[----:B------:R-:W-:-:S13]  /*1140*/  LOP3.LUT P0, RZ, R3, 0xff, RZ, 0xc0, !PT ;  /* 0x000000ff03ff7812 */ /* 0x000fda000780c0ff */
[----:B------:R-:W-:Y:S05]  /*1150*/  @!P0 EXIT ;  /* 0x000000000000894d */ /* 0x000fea0003800000 */
[----:B------:R-:W2:Y:S01]  /*1160*/  LDC R92, c[0x0][0x658] ;  /* 0x00019600ff5c7b82 */ /* 0x000ea20000000800 */
[----:B------:R-:W-:Y:S01]  /*1170*/  ULDC.64 UR6, c[0x0][0x288] ;  /* 0x0000a20000067ab9 */ /* 0x000fe20000000a00 */
[----:B------:R-:W-:Y:S01]  /*1180*/  LOP3.LUT R6, R6, 0x1, RZ, 0xc0, !PT ;  /* 0x0000000106067812 */ /* 0x000fe200078ec0ff */
[----:B------:R-:W-:Y:S01]  /*1190*/  UIADD3 UR4, UR7, 0x3f, URZ ;  /* 0x0000003f07047890 */ /* 0x000fe2000fffe03f */
[----:B------:R-:W-:Y:S01]  /*11a0*/  SHF.R.U32.HI R3, RZ, 0x2, R94 ;  /* 0x00000002ff037819 */ /* 0x000fe2000001165e */
[----:B01----:R-:W-:Y:S01]  /*11b0*/  IMAD.MOV.U32 R5, RZ, RZ, -0x1 ;  /* 0xffffffffff057424 */ /* 0x003fe200078e00ff */
[----:B------:R-:W-:Y:S01]  /*11c0*/  SHF.R.U32.HI R0, RZ, 0x1, R0 ;  /* 0x00000001ff007819 */ /* 0x000fe20000011600 */
[----:B------:R-:W-:Y:S01]  /*11d0*/  USHF.R.S32.HI UR5, URZ, 0x1f, UR4 ;  /* 0x0000001f3f057899 */ /* 0x000fe20008011404 */
[----:B------:R-:W0:Y:S01]  /*11e0*/  LDC.64 R90, c[0x0][0x5c8] ;  /* 0x00017200ff5a7b82 */ /* 0x000e220000000a00 */
[----:B------:R-:W-:Y:S01]  /*11f0*/  IMAD.SHL.U32 R22, R6, 0x40, RZ ;  /* 0x0000004006167824 */ /* 0x000fe200078e00ff */
[----:B------:R-:W-:Y:S01]  /*1200*/  LOP3.LUT R3, R3, 0x7, RZ, 0xc0, !PT ;  /* 0x0000000703037812 */ /* 0x000fe200078ec0ff */
[----:B------:R-:W-:Y:S01]  /*1210*/  ULEA.HI UR5, UR5, UR4, URZ, 0x6 ;  /* 0x0000000405057291 */ /* 0x000fe2000f8f303f */
[----:B------:R-:W-:Y:S01]  /*1220*/  LOP3.LUT R0, R0, 0x30, RZ, 0xc0, !PT ;  /* 0x0000003000007812 */ /* 0x000fe200078ec0ff */
[----:B------:R-:W-:Y:S01]  /*1230*/  IMAD.MOV.U32 R7, RZ, RZ, 0x1 ;  /* 0x00000001ff077424 */ /* 0x000fe200078e00ff */
[--C-:B------:R-:W-:Y:S01]  /*1240*/  LOP3.LUT R22, R22, 0x40, R3.reuse, 0xe2, !PT ;  /* 0x0000004016167812 */ /* 0x100fe200078ee203 */
[----:B------:R-:W-:Y:S01]  /*1250*/  USHF.R.S32.HI UR43, URZ, 0x6, UR5 ;  /* 0x000000063f2b7899 */ /* 0x000fe20008011405 */
[----:B------:R-:W1:Y:S01]  /*1260*/  LDC R96, c[0x0][0x600] ;  /* 0x00018000ff607b82 */ /* 0x000e620000000800 */
[----:B------:R-:W-:Y:S01]  /*1270*/  IADD3 R3, RZ, -R0, -R3 ;  /* 0x80000000ff037210 */ /* 0x000fe20007ffe803 */
[----:B------:R-:W-:Y:S01]  /*1280*/  IMAD.U32 R4, RZ, RZ, UR6 ;  /* 0x00000006ff047e24 */ /* 0x000fe2000f8e00ff */
[C---:B------:R-:W-:Y:S01]  /*1290*/  LOP3.LUT R93, R94.reuse, 0x3, RZ, 0xc0, !PT ;  /* 0x000000035e5d7812 */ /* 0x040fe200078ec0ff */
[----:B------:R-:W-:Y:S01]  /*12a0*/  UISETP.LT.AND UP0, UPT, UR43, 0x1, UPT ;  /* 0x000000012b00788c */ /* 0x000fe2000bf01270 */
[----:B------:R-:W-:Y:S01]  /*12b0*/  LOP3.LUT R95, R94, 0x80, RZ, 0xc0, !PT ;  /* 0x000000805e5f7812 */ /* 0x000fe200078ec0ff */
[----:B------:R-:W-:Y:S01]  /*12c0*/  IMAD R3, R6, -0x40, R3 ;  /* 0xffffffc006037824 */ /* 0x000fe200078e0203 */
[----:B------:R-:W-:Y:S01]  /*12d0*/  ULDC UR4, c[0x0][0x284] ;  /* 0x0000a10000047ab9 */ /* 0x000fe20000000800 */
[----:B--2---:R-:W-:Y:S01]  /*12e0*/  SHF.L.U32 R5, R5, R92, RZ ;  /* 0x0000005c05057219 */ /* 0x004fe200000006ff */
[----:B------:R-:W-:Y:S01]  /*12f0*/  USEL UR44, UR43, 0x1, UP0 ;  /* 0x000000012b2c7887 */ /* 0x000fe20008000000 */
[----:B------:R-:W-:Y:S01]  /*1300*/  IMAD R93, R93, -0x2, R4 ;  /* 0xfffffffe5d5d7824 */ /* 0x000fe200078e0204 */
[----:B------:R-:W-:Y:S01]  /*1310*/  LOP3.LUT R22, R22, R0, RZ, 0xfc, !PT ;  /* 0x0000000016167212 */ /* 0x000fe200078efcff */
[----:B------:R-:W-:Y:S01]  /*1320*/  IMAD.SHL.U32 R94, R94, 0x2, RZ ;  /* 0x000000025e5e7824 */ /* 0x000fe200078e00ff */
[----:B------:R-:W-:Y:S01]  /*1330*/  SHF.L.U32 R92, R7, R92, RZ ;  /* 0x0000005c075c7219 */ /* 0x000fe200000006ff */
[----:B------:R-:W-:Y:S01]  /*1340*/  VIADD R98, R3, UR4 ;  /* 0x0000000403627c36 */ /* 0x000fe20008000000 */
[----:B------:R-:W-:Y:S01]  /*1350*/  LOP3.LUT R103, R18, 0x1, RZ, 0xfc, !PT ;  /* 0x0000000112677812 */ /* 0x000fe200078efcff */
[----:B------:R-:W-:Y:S01]  /*1360*/  IMAD.MOV.U32 R23, RZ, RZ, RZ ;  /* 0x000000ffff177224 */ /* 0x000fe200078e00ff */
[C---:B0-----:R-:W-:Y:S01]  /*1370*/  SHF.L.U64.HI R91, R90.reuse, 0x3, R91 ;  /* 0x000000035a5b7819 */ /* 0x041fe2000001025b */
[----:B------:R-:W-:Y:S01]  /*1380*/  IMAD.SHL.U32 R90, R90, 0x8, RZ ;  /* 0x000000085a5a7824 */ /* 0x000fe200078e00ff */
[----:B------:R-:W-:Y:S01]  /*1390*/  SHF.R.U32.HI R95, RZ, 0x7, R95 ;  /* 0x00000007ff5f7819 */ /* 0x000fe2000001165f */
[----:B------:R-:W-:Y:S01]  /*13a0*/  UIADD3 UR44, UR43, -UR44, URZ ;  /* 0x8000002c2b2c7290 */ /* 0x000fe2000fffe03f */
[----:B------:R-:W-:Y:S01]  /*13b0*/  LOP3.LUT R97, RZ, R5, RZ, 0x33, !PT ;  /* 0x00000005ff617212 */ /* 0x000fe200078e33ff */
[----:B------:R-:W-:Y:S01]  /*13c0*/  UMOV UR40, URZ ;  /* 0x0000003f00287c82 */ /* 0x000fe20008000000 */
[----:B------:R-:W-:Y:S01]  /*13d0*/  UMOV UR41, URZ ;  /* 0x0000003f00297c82 */ /* 0x000fe20008000000 */
[----:B-1----:R-:W-:-:S08]  /*13e0*/  VIADD R96, R96, 0xffffffff ;  /* 0xffffffff60607836 */ /* 0x002fd00000000000 */
.L_x_162:
[----:B0-----:R-:W0:Y:S01]  /*13f0*/  SHFL.IDX PT, R0, R95, RZ, 0x1f ;  /* 0x00001fff5f007589 */ /* 0x001e2200000e0000 */
[----:B-1----:R-:W1:Y:S01]  /*1400*/  S2UR UR7, SR_CgaCtaId ;  /* 0x00000000000779c3 */ /* 0x002e620000008800 */
[----:B------:R-:W-:Y:S01]  /*1410*/  UMOV UR6, 0x400 ;  /* 0x0000040000067882 */ /* 0x000fe20000000000 */
[----:B0-----:R-:W-:Y:S01]  /*1420*/  R2UR UR4, R0 ;  /* 0x00000000000472ca */ /* 0x001fe200000e0000 */
[----:B-1----:R-:W-:-:S12]  /*1430*/  ULEA UR6, UR7, UR6, 0x18 ;  /* 0x0000000607067291 */ /* 0x002fd8000f8ec03f */
[----:B------:R-:W-:-:S04]  /*1440*/  ULEA.HI UR5, UR4, UR4, URZ, 0x1 ;  /* 0x0000000404057291 */ /* 0x000fc8000f8f083f */
[----:B------:R-:W-:-:S04]  /*1450*/  ULOP3.LUT UR5, UR5, 0x7fffe, URZ, 0xc0, !UPT ;  /* 0x0007fffe05057892 */ /* 0x000fc8000f8ec03f */
[----:B------:R-:W-:-:S03]  /*1460*/  UIADD3 UR5, UR4, -UR5, URZ ;  /* 0x8000000504057290 */ /* 0x000fc6000fffe03f */
[----:B------:R-:W-:Y:S01]  /*1470*/  ULDC UR4, c[0x0][0x28c] ;  /* 0x0000a30000047ab9 */ /* 0x000fe20000000800 */
[----:B------:R-:W-:Y:S01]  /*1480*/  ULEA UR5, UR5, UR6, 0xd ;  /* 0x0000000605057291 */ /* 0x000fe2000f8e683f */
[----:B------:R-:W-:-:S03]  /*1490*/  ISETP.LT.AND P0, PT, RZ, UR4, PT ;  /* 0x00000004ff007c0c */ /* 0x000fc6000bf01270 */
[----:B------:R-:W-:-:S04]  /*14a0*/  UIADD3 UR5, UR5, 0x100, URZ ;  /* 0x0000010005057890 */ /* 0x000fc8000fffe03f */
[----:B------:R-:W-:-:S04]  /*14b0*/  USHF.R.U32.HI UR5, URZ, 0x4, UR5 ;  /* 0x000000043f057899 */ /* 0x000fc80008011605 */
[----:B------:R-:W-:-:S04]  /*14c0*/  ULOP3.LUT UR5, UR5, 0x3fff, URZ, 0xc0, !UPT ;  /* 0x00003fff05057892 */ /* 0x000fc8000f8ec03f */
[----:B------:R-:W-:Y:S01]  /*14d0*/  ULOP3.LUT UR45, UR5, 0x10000, URZ, 0xfc, !UPT ;  /* 0x00010000052d7892 */ /* 0x000fe2000f8efc3f */
[----:B--2345:R-:W-:Y:S11]  /*14e0*/  @P0 BRA `(.L_x_17) ;  /* 0x0000000000400947 */ /* 0x03cff60003800000 */
[----:B------:R-:W-:Y:S01]  /*14f0*/  MOV R0, 0x0 ;  /* 0x0000000000007802 */ /* 0x000fe20000000f00 */
[----:B------:R-:W-:Y:S01]  /*1500*/  ULDC.64 UR4, c[0x4][0x68] ;  /* 0x01001a0000047ab9 */ /* 0x000fe20000000a00 */
[----:B------:R-:W-:Y:S01]  /*1510*/  ULDC.64 UR6, c[0x4][0x8] ;  /* 0x0100020000067ab9 */ /* 0x000fe20000000a00 */
[----:B------:R-:W-:Y:S01]  /*1520*/  IMAD.U32 R4, RZ, RZ, UR4 ;  /* 0x00000004ff047e24 */ /* 0x000fe2000f8e00ff */
[----:B------:R0:W1:Y:S01]  /*1530*/  LDC.64 R14, c[0x4][R0] ;  /* 0x01000000000e7b82 */ /* 0x0000620000000a00 */
[----:B------:R-:W-:Y:S01]  /*1540*/  IMAD.U32 R5, RZ, RZ, UR5 ;  /* 0x00000005ff057e24 */ /* 0x000fe2000f8e00ff */
[----:B------:R-:W-:Y:S01]  /*1550*/  ULDC.64 UR4, c[0x4][0x70] ;  /* 0x01001c0000047ab9 */ /* 0x000fe20000000a00 */
[----:B------:R-:W-:Y:S02]  /*1560*/  IMAD.U32 R10, RZ, RZ, UR6 ;  /* 0x00000006ff0a7e24 */ /* 0x000fe4000f8e00ff */
[----:B------:R-:W-:Y:S02]  /*1570*/  IMAD.U32 R6, RZ, RZ, UR4 ;  /* 0x00000004ff067e24 */ /* 0x000fe4000f8e00ff */
[----:B------:R-:W-:-:S02]  /*1580*/  IMAD.U32 R7, RZ, RZ, UR5 ;  /* 0x00000005ff077e24 */ /* 0x000fc4000f8e00ff */
[----:B------:R-:W-:Y:S02]  /*1590*/  IMAD.U32 R11, RZ, RZ, UR7 ;  /* 0x00000007ff0b7e24 */ /* 0x000fe4000f8e00ff */
[----:B------:R-:W-:Y:S02]  /*15a0*/  IMAD.MOV.U32 R8, RZ, RZ, 0x1e1 ;  /* 0x000001e1ff087424 */ /* 0x000fe400078e00ff */
[----:B------:R-:W-:Y:S02]  /*15b0*/  IMAD.MOV.U32 R12, RZ, RZ, 0x1 ;  /* 0x00000001ff0c7424 */ /* 0x000fe400078e00ff */
[----:B0-----:R-:W-:-:S07]  /*15c0*/  IMAD.MOV.U32 R13, RZ, RZ, RZ ;  /* 0x000000ffff0d7224 */ /* 0x001fce00078e00ff */
[----:B------:R-:W-:-:S07]  /*15d0*/  LEPC R20, `(.L_x_17) ;  /* 0x000000001014794e */ /* 0x000fce0000000000 */
[----:B-1---5:R-:W-:Y:S05]  /*15e0*/  CALL.ABS.NOINC R14 ;  /* 0x000000000e007343 */ /* 0x022fea0003c00000 */
.L_x_17:
[----:B------:R-:W-:-:S13]  /*15f0*/  ISETP.NE.AND P0, PT, R103, 0x3, PT ;  /* 0x000000036700780c */ /* 0x000fda0003f05270 */
[----:B------:R-:W-:Y:S05]  /*1600*/  @!P0 BRA `(.L_x_18) ;  /* 0x0000000000048947 */ /* 0x000fea0003800000 */
[----:B------:R-:W-:Y:S01]  /*1610*/  BPT.TRAP 0x1 ;  /* 0x000000040000795c */ /* 0x000fe20000300000 */
.L_x_18:
[----:B------:R-:W0:Y:S01]  /*1620*/  S2UR UR5, SR_CgaCtaId ;  /* 0x00000000000579c3 */ /* 0x000e220000008800 */
[----:B------:R-:W-:Y:S01]  /*1630*/  UMOV UR4, 0x400 ;  /* 0x0000040000047882 */ /* 0x000fe20000000000 */
[----:B------:R-:W-:Y:S02]  /*1640*/  IMAD.U32 R0, RZ, RZ, UR40 ;  /* 0x00000028ff007e24 */ /* 0x000fe4000f8e00ff */
[----:B------:R-:W-:-:S03]  /*1650*/  IMAD.U32 R3, RZ, RZ, UR41 ;  /* 0x00000029ff037e24 */ /* 0x000fc6000f8e00ff */
[----:B------:R-:W-:Y:S01]  /*1660*/  SHF.L.U32 R0, R0, 0x1f, RZ ;  /* 0x0000001f00007819 */ /* 0x000fe200000006ff */
[----:B0-----:R-:W-:-:S06]  /*1670*/  ULEA UR4, UR5, UR4, 0x18 ;  /* 0x0000000405047291 */ /* 0x001fcc000f8ec03f */
[----:B------:R-:W-:-:S04]  /*1680*/  IMAD.U32 R6, RZ, RZ, UR4 ;  /* 0x00000004ff067e24 */ /* 0x000fc8000f8e00ff */
[----:B------:R-:W-:-:S04]  /*1690*/  IMAD R3, R3, 0x8, R6 ;  /* 0x0000000803037824 */ /* 0x000fc800078e0206 */
[----:B------:R0:W1:Y:S01]  /*16a0*/  SYNCS.PHASECHK.TRANS64.TRYWAIT P1, [R3+URZ], R0 ;  /* 0x00000000030075a7 */ /* 0x000062000802017f */
[----:B------:R-:W-:Y:S05]  /*16b0*/  @!P0 BRA `(.L_x_19) ;  /* 0x0000000000048947 */ /* 0x000fea0003800000 */
[----:B------:R-:W-:Y:S01]  /*16c0*/  BPT.TRAP 0x1 ;  /* 0x000000040000795c */ /* 0x000fe20000300000 */
.L_x_19:
[----:B------:R-:W-:-:S05]  /*16d0*/  IMAD.U32 R4, RZ, RZ, UR44 ;  /* 0x0000002cff047e24 */ /* 0x000fca000f8e00ff */
[----:B------:R-:W-:Y:S01]  /*16e0*/  ISETP.GE.AND P2, PT, R4, 0x1, PT ;  /* 0x000000010400780c */ /* 0x000fe20003f46270 */
[----:B-1----:R-:W-:-:S12]  /*16f0*/  @P1 BRA `(.L_x_20) ;  /* 0x0000000000081947 */ /* 0x002fd80003800000 */
[----:B------:R-:W1:Y:S02]  /*1700*/  SYNCS.PHASECHK.TRANS64.TRYWAIT P1, [R3+URZ], R0 ;  /* 0x00000000030075a7 */ /* 0x000e64000802017f */
[----:B-1----:R-:W-:Y:S05]  /*1710*/  @!P1 BRA `(.L_x_21) ;  /* 0x00000064005c9947 */ /* 0x002fea0003800000 */
.L_x_20:
[----:B------:R-:W-:Y:S05]  /*1720*/  WARPSYNC.ALL ;  /* 0x0000000000007948 */ /* 0x000fea0003800000 */
[----:B------:R-:W-:Y:S01]  /*1730*/  R2UR UR4, R6 ;  /* 0x00000000060472ca */ /* 0x000fe200000e0000 */
[----:B------:R-:W-:Y:S01]  /*1740*/  ULEA UR5, UR41, UR45, 0xa ;  /* 0x0000002d29057291 */ /* 0x000fe2000f8e503f */
[----:B------:R-:W-:Y:S01]  /*1750*/  WARPGROUP.ARRIVE ;  /* 0x00000000000079c5 */ /* 0x000fe20000000000 */
[----:B------:R-:W-:Y:S01]  /*1760*/  UMOV UR9, 0x40000040 ;  /* 0x4000004000097882 */ /* 0x000fe20000000000 */
[----:B------:R-:W-:-:S04]  /*1770*/  UMOV UR11, 0x40000040 ;  /* 0x40000040000b7882 */ /* 0x000fc80000000000 */
[----:B------:R-:W-:-:S05]  /*1780*/  UMOV UR8, UR5 ;  /* 0x0000000500087c82 */ /* 0x000fca0008000000 */
[----:B------:R-:W-:-:S04]  /*1790*/  UIADD3 UR4, UR4, 0xc100, URZ ;  /* 0x0000c10004047890 */ /* 0x000fc8000fffe03f */
[----:B------:R-:W-:-:S04]  /*17a0*/  USHF.R.U32.HI UR4, URZ, 0x4, UR4 ;  /* 0x000000043f047899 */ /* 0x000fc80008011604 */
[----:B------:R-:W-:-:S04]  /*17b0*/  ULOP3.LUT UR4, UR4, 0x3fff, URZ, 0xc0, !UPT ;  /* 0x00003fff04047892 */ /* 0x000fc8000f8ec03f */
[----:B------:R-:W-:-:S04]  /*17c0*/  ULOP3.LUT UR4, UR4, 0x2000000, URZ, 0xfc, !UPT ;  /* 0x0200000004047892 */ /* 0x000fc8000f8efc3f */
[----:B------:R-:W-:-:S07]  /*17d0*/  ULEA UR6, UR41, UR4, 0xa ;  /* 0x0000000429067291 */ /* 0x000fce000f8e503f */
[----:B------:R-:W-:Y:S02]  /*17e0*/  UMOV UR10, UR6 ;  /* 0x00000006000a7c82 */ /* 0x000fe40008000000 */
[----:B------:R-:W-:Y:S01]  /*17f0*/  HGMMA.64x128x16.F32 R24, gdesc[UR8].tnspB, RZ, !UPT, gsb0 ;  /* 0x41e00000081879f0 */ /* 0x000fe2000c0008ff */
[----:B------:R-:W-:Y:S02]  /*1800*/  UIADD3 UR8, UR5, 0x2, URZ ;  /* 0x0000000205087890 */ /* 0x000fe4000fffe03f */
[----:B------:R-:W-:Y:S01]  /*1810*/  UIADD3 UR10, UR6, 0x80, URZ ;  /* 0x00000080060a7890 */ /* 0x000fe2000fffe03f */
[----:B------:R-:W-:Y:S01]  /*1820*/  UMOV UR9, 0x40000040 ;  /* 0x4000004000097882 */ /* 0x000fe20000000000 */
[----:B------:R-:W-:Y:S01]  /*1830*/  UMOV UR11, 0x40000040 ;  /* 0x40000040000b7882 */ /* 0x000fe20000000000 */
[----:B------:R-:W-:Y:S02]  /*1840*/  WARPGROUP.DEPBAR.LE gsb0, 0x0 ;  /* 0x00008000000079c5 */ /* 0x000fe40000010000 */
[----:B------:R-:W-:-:S06]  /*1850*/  WARPGROUP.ARRIVE ;  /* 0x00000000000079c5 */ /* 0x000fcc0000000000 */
[----:B------:R-:W-:Y:S01]  /*1860*/  HGMMA.64x128x16.F32 R24, gdesc[UR8].tnspB, R24, gsb0 ;  /* 0x41e00000081879f0 */ /* 0x000fe20008000818 */
        /* <DEDUP_REMOVED lines=13> */
[----:B------:R-:W-:Y:S03]  /*1940*/  HGMMA.64x128x16.F32 R24, gdesc[UR8].tnspB, R24, gsb0 ;  /* 0x41e00000081879f0 */ /* 0x000fe60008000818 */
[----:B------:R-:W-:Y:S02]  /*1950*/  WARPGROUP.DEPBAR.LE gsb0, 0x0 ;  /* 0x00008000000079c5 */ /* 0x000fe40000010000 */
[----:B------:R-:W-:Y:S05]  /*1960*/  @!P2 BRA `(.L_x_22) ;  /* 0x000000040028a947 */ /* 0x000fea0003800000 */
[----:B------:R-:W-:Y:S01]  /*1970*/  UIADD3 UR5, UR41, 0x1, URZ ;  /* 0x0000000129057890 */ /* 0x000fe2000fffe03f */
[----:B01----:R-:W-:Y:S02]  /*1980*/  IMAD.U32 R0, RZ, RZ, UR44 ;  /* 0x0000002cff007e24 */ /* 0x003fe4000f8e00ff */
[----:B------:R-:W-:Y:S01]  /*1990*/  IMAD.U32 R3, RZ, RZ, UR41 ;  /* 0x00000029ff037e24 */ /* 0x000fe2000f8e00ff */
[----:B------:R-:W-:-:S04]  /*19a0*/  UISETP.NE.AND UP0, UPT, UR5, 0x3, UPT ;  /* 0x000000030500788c */ /* 0x000fc8000bf05270 */
[----:B------:R-:W-:Y:S02]  /*19b0*/  USEL UR6, URZ, 0x1, UP0 ;  /* 0x000000013f067887 */ /* 0x000fe40008000000 */
[----:B------:R-:W-:Y:S02]  /*19c0*/  USEL UR5, UR5, URZ, UP0 ;  /* 0x0000003f05057287 */ /* 0x000fe40008000000 */
[----:B------:R-:W-:-:S06]  /*19d0*/  ULOP3.LUT UR6, UR40, UR6, URZ, 0x3c, !UPT ;  /* 0x0000000628067292 */ /* 0x000fcc000f8e3c3f */
[----:B------:R-:W-:-:S07]  /*19e0*/  IMAD.U32 R7, RZ, RZ, UR6 ;  /* 0x00000006ff077e24 */ /* 0x000fce000f8e00ff */
.L_x_29:
[----:B------:R-:W-:Y:S05]  /*19f0*/  @!P0 BRA `(.L_x_23) ;  /* 0x0000000000048947 */ /* 0x000fea0003800000 */
[----:B------:R-:W-:Y:S01]  /*1a00*/  BPT.TRAP 0x1 ;  /* 0x000000040000795c */ /* 0x000fe20000300000 */
.L_x_23:
[----:B------:R-:W0:Y:S01]  /*1a10*/  S2UR UR7, SR_CgaCtaId ;  /* 0x00000000000779c3 */ /* 0x000e220000008800 */
[----:B------:R-:W-:Y:S01]  /*1a20*/  UMOV UR6, 0x400 ;  /* 0x0000040000067882 */ /* 0x000fe20000000000 */
[----:B------:R-:W-:Y:S01]  /*1a30*/  IMAD.U32 R5, RZ, RZ, UR5 ;  /* 0x00000005ff057e24 */ /* 0x000fe2000f8e00ff */
[----:B------:R-:W-:Y:S01]  /*1a40*/  SHF.L.U32 R4, R7, 0x1f, RZ ;  /* 0x0000001f07047819 */ /* 0x000fe200000006ff */
[----:B0-----:R-:W-:-:S06]  /*1a50*/  ULEA UR6, UR7, UR6, 0x18 ;  /* 0x0000000607067291 */ /* 0x001fcc000f8ec03f */
[----:B------:R-:W-:-:S04]  /*1a60*/  IMAD.U32 R6, RZ, RZ, UR6 ;  /* 0x00000006ff067e24 */ /* 0x000fc8000f8e00ff */
[----:B------:R-:W-:-:S04]  /*1a70*/  IMAD R5, R5, 0x8, R6 ;  /* 0x0000000805057824 */ /* 0x000fc800078e0206 */
[----:B------:R0:W1:Y:S01]  /*1a80*/  SYNCS.PHASECHK.TRANS64.TRYWAIT P1, [R5+URZ], R4 ;  /* 0x00000004050075a7 */ /* 0x000062000802017f */
[----:B------:R-:W-:Y:S05]  /*1a90*/  @!P0 BRA `(.L_x_24) ;  /* 0x0000000000048947 */ /* 0x000fea0003800000 */
[----:B------:R-:W-:Y:S01]  /*1aa0*/  BPT.TRAP 0x1 ;  /* 0x000000040000795c */ /* 0x000fe20000300000 */
.L_x_24:
[----:B-1----:R-:W-:Y:S05]  /*1ab0*/  @P1 BRA `(.L_x_25) ;  /* 0x0000000000081947 */ /* 0x002fea0003800000 */
[----:B------:R-:W1:Y:S02]  /*1ac0*/  SYNCS.PHASECHK.TRANS64.TRYWAIT P1, [R5+URZ], R4 ;  /* 0x00000004050075a7 */ /* 0x000e64000802017f */
[----:B-1----:R-:W-:Y:S05]  /*1ad0*/  @!P1 BRA `(.L_x_26) ;  /* 0x0000006000809947 */ /* 0x002fea0003800000 */
.L_x_25:
[----:B------:R-:W-:Y:S01]  /*1ae0*/  ULEA UR6, UR5, UR45, 0xa ;  /* 0x0000002d05067291 */ /* 0x000fe2000f8e503f */
[----:B------:R-:W-:Y:S01]  /*1af0*/  WARPGROUP.ARRIVE ;  /* 0x00000000000079c5 */ /* 0x000fe20000000000 */
[----:B------:R-:W-:Y:S01]  /*1b00*/  ULEA UR7, UR5, UR4, 0xa ;  /* 0x0000000405077291 */ /* 0x000fe2000f8e503f */
[----:B------:R-:W-:Y:S01]  /*1b10*/  UMOV UR9, 0x40000040 ;  /* 0x4000004000097882 */ /* 0x000fe20000000000 */
[----:B------:R-:W-:-:S03]  /*1b20*/  UMOV UR11, 0x40000040 ;  /* 0x40000040000b7882 */ /* 0x000fc60000000000 */
[----:B------:R-:W-:Y:S02]  /*1b30*/  UMOV UR8, UR6 ;  /* 0x0000000600087c82 */ /* 0x000fe40008000000 */
[----:B------:R-:W-:Y:S02]  /*1b40*/  UMOV UR10, UR7 ;  /* 0x00000007000a7c82 */ /* 0x000fe40008000000 */
[----:B------:R-:W-:Y:S01]  /*1b50*/  HGMMA.64x128x16.F32 R24, gdesc[UR8].tnspB, R24, gsb0 ;  /* 0x41e00000081879f0 */ /* 0x000fe20008000818 */
[----:B------:R-:W-:Y:S02]  /*1b60*/  UIADD3 UR8, UR6, 0x2, URZ ;  /* 0x0000000206087890 */ /* 0x000fe4000fffe03f */
[----:B------:R-:W-:Y:S01]  /*1b70*/  UIADD3 UR10, UR7, 0x80, URZ ;  /* 0x00000080070a7890 */ /* 0x000fe2000fffe03f */
[----:B------:R-:W-:Y:S01]  /*1b80*/  UMOV UR9, 0x40000040 ;  /* 0x4000004000097882 */ /* 0x000fe20000000000 */
[----:B------:R-:W-:Y:S01]  /*1b90*/  UMOV UR11, 0x40000040 ;  /* 0x40000040000b7882 */ /* 0x000fe20000000000 */
[----:B------:R-:W-:-:S02]  /*1ba0*/  WARPGROUP.DEPBAR.LE gsb0, 0x0 ;  /* 0x00008000000079c5 */ /* 0x000fc40000010000 */
        /* <DEDUP_REMOVED lines=18> */
[----:B------:R-:W-:Y:S01]  /*1cd0*/  BPT.TRAP 0x1 ;  /* 0x000000040000795c */ /* 0x000fe20000300000 */
.L_x_27:
[----:B------:R-:W-:-:S13]  /*1ce0*/  ISETP.NE.AND P1, PT, R102, RZ, PT ;  /* 0x000000ff6600720c */ /* 0x000fda0003f25270 */
[----:B01----:R-:W-:-:S04]  /*1cf0*/  @P1 IMAD R4, R3, 0x8, R6 ;  /* 0x0000000803041824 */ /* 0x003fc800078e0206 */
[----:B------:R-:W-:-:S05]  /*1d00*/  @P1 VIADD R4, R4, 0x18 ;  /* 0x0000001804041836 */ /* 0x000fca0000000000 */
[----:B------:R-:W-:-:S04]  /*1d10*/  @P1 PRMT R4, R19, 0x654, R4 ;  /* 0x0000065413041816 */ /* 0x000fc80000000004 */
[----:B------:R0:W-:Y:S01]  /*1d20*/  @P1 SYNCS.ARRIVE.TRANS64.RED.A1T0 RZ, [R4+URZ], RZ ;  /* 0x000000ff04ff19a7 */ /* 0x0001e2000810043f */
[----:B------:R-:W-:-:S13]  /*1d30*/  ISETP.GT.U32.AND P1, PT, R18, 0x1, PT ;  /* 0x000000011200780c */ /* 0x000fda0003f24070 */
[----:B0-----:R-:W-:Y:S05]  /*1d40*/  @P1 BRA `(.L_x_28) ;  /* 0x0000000000041947 */ /* 0x001fea0003800000 */
[----:B------:R-:W-:Y:S01]  /*1d50*/  BPT.TRAP 0x1 ;  /* 0x000000040000795c */ /* 0x000fe20000300000 */
.L_x_28:
[----:B------:R-:W-:Y:S01]  /*1d60*/  UIADD3 UR5, UR5, 0x1, URZ ;  /* 0x0000000105057890 */ /* 0x000fe2000fffe03f */
[C---:B------:R-:W-:Y:S01]  /*1d70*/  ISETP.GT.AND P2, PT, R0.reuse, 0x1, PT ;  /* 0x000000010000780c */ /* 0x040fe20003f44270 */
[----:B------:R-:W-:Y:S02]  /*1d80*/  VIADD R3, R3, 0x1 ;  /* 0x0000000103037836 */ /* 0x000fe40000000000 */
[----:B------:R-:W-:Y:S01]  /*1d90*/  UISETP.NE.AND UP0, UPT, UR5, 0x3, UPT ;  /* 0x000000030500788c */ /* 0x000fe2000bf05270 */
[----:B------:R-:W-:Y:S02]  /*1da0*/  VIADD R0, R0, 0xffffffff ;  /* 0xffffffff00007836 */ /* 0x000fe40000000000 */
[C---:B------:R-:W-:Y:S01]  /*1db0*/  ISETP.NE.AND P1, PT, R3.reuse, 0x3, PT ;  /* 0x000000030300780c */ /* 0x040fe20003f25270 */
[----:B------:R-:W-:Y:S02]  /*1dc0*/  USEL UR6, URZ, 0x1, UP0 ;  /* 0x000000013f067887 */ /* 0x000fe40008000000 */
[----:B------:R-:W-:Y:S01]  /*1dd0*/  USEL UR5, UR5, URZ, UP0 ;  /* 0x0000003f05057287 */ /* 0x000fe20008000000 */
[----:B------:R-:W-:-:S03]  /*1de0*/  SEL R3, R3, RZ, P1 ;  /* 0x000000ff03037207 */ /* 0x000fc60000800000 */
[----:B------:R-:W-:Y:S01]  /*1df0*/  LOP3.LUT R7, R7, UR6, RZ, 0x3c, !PT ;  /* 0x0000000607077c12 */ /* 0x000fe2000f8e3cff */
[----:B------:R-:W-:Y:S07]  /*1e00*/  @P2 BRA `(.L_x_29) ;  /* 0xfffffff800f82947 */ /* 0x000fee000383ffff */
.L_x_22:
[----:B01----:R-:W0:Y:S02]  /*1e10*/  LDC R0, c[0x0][0x28c] ;  /* 0x0000a300ff007b82 */ /* 0x003e240000000800 */
[----:B0-----:R-:W-:-:S13]  /*1e20*/  ISETP.GE.AND P1, PT, R0, 0x1, PT ;  /* 0x000000010000780c */ /* 0x001fda0003f26270 */
[----:B------:R-:W-:Y:S05]  /*1e30*/  @!P1 BRA `(.L_x_30) ;  /* 0x0000000000449947 */ /* 0x000fea0003800000 */
[----:B------:R-:W-:Y:S05]  /*1e40*/  @!P0 BRA `(.L_x_31) ;  /* 0x0000000000048947 */ /* 0x000fea0003800000 */
[----:B------:R-:W-:Y:S01]  /*1e50*/  BPT.TRAP 0x1 ;  /* 0x000000040000795c */ /* 0x000fe20000300000 */
.L_x_31:
[----:B------:R-:W-:-:S13]  /*1e60*/  ISETP.NE.AND P0, PT, R102, RZ, PT ;  /* 0x000000ff6600720c */ /* 0x000fda0003f05270 */
[----:B------:R-:W-:-:S05]  /*1e70*/  VOTEU.ANY UP0, P0 ;  /* 0x00000000003f7886 */ /* 0x000fca0000000100 */
[----:B------:R-:W-:-:S06]  /*1e80*/  @UP0 UIADD3 UR4, UR44, UR41, URZ ;  /* 0x000000292c040290 */ /* 0x000fcc000fffe03f */
[----:B------:R-:W-:Y:S02]  /*1e90*/  IMAD.U32 R4, RZ, RZ, UR4 ;  /* 0x00000004ff047e24 */ /* 0x000fe4000f8e00ff */
[----:B------:R-:W-:Y:S02]  /*1ea0*/  IMAD.U32 R3, RZ, RZ, UR4 ;  /* 0x00000004ff037e24 */ /* 0x000fe4000f8e00ff */
[----:B------:R-:W-:-:S05]  /*1eb0*/  @P0 IMAD.WIDE.U32 R4, R4, -0x55555555, RZ ;  /* 0xaaaaaaab04040825 */ /* 0x000fca00078e00ff */
[----:B------:R-:W-:-:S05]  /*1ec0*/  @P0 SHF.R.U32.HI R0, RZ, 0x1, R5 ;  /* 0x00000001ff000819 */ /* 0x000fca0000011605 */
[----:B------:R-:W-:-:S04]  /*1ed0*/  @P0 IMAD R0, R0, -0x3, R3 ;  /* 0xfffffffd00000824 */ /* 0x000fc800078e0203 */
[----:B------:R-:W-:-:S04]  /*1ee0*/  @P0 IMAD R0, R0, 0x8, R6 ;  /* 0x0000000800000824 */ /* 0x000fc800078e0206 */
[----:B------:R-:W-:-:S05]  /*1ef0*/  @P0 VIADD R0, R0, 0x18 ;  /* 0x0000001800000836 */ /* 0x000fca0000000000 */
[----:B------:R-:W-:-:S04]  /*1f00*/  @P0 PRMT R0, R19, 0x654, R0 ;  /* 0x0000065413000816 */ /* 0x000fc80000000000 */
[----:B------:R0:W-:Y:S01]  /*1f10*/  @P0 SYNCS.ARRIVE.TRANS64.RED.A1T0 RZ, [R0+URZ], RZ ;  /* 0x000000ff00ff09a7 */ /* 0x0001e2000810043f */
[----:B------:R-:W-:-:S13]  /*1f20*/  ISETP.GT.U32.AND P0, PT, R18, 0x1, PT ;  /* 0x000000011200780c */ /* 0x000fda0003f04070 */
[----:B0-----:R-:W-:Y:S05]  /*1f30*/  @P0 BRA `(.L_x_30) ;  /* 0x0000000000040947 */ /* 0x001fea0003800000 */
[----:B------:R-:W-:Y:S01]  /*1f40*/  BPT.TRAP 0x1 ;  /* 0x000000040000795c */ /* 0x000fe20000300000 */
.L_x_30:
[----:B------:R-:W-:Y:S01]  /*1f50*/  IMAD.SHL.U32 R3, R100, 0x80, RZ ;  /* 0x0000008064037824 */ /* 0x000fe200078e00ff */
[----:B------:R-:W-:Y:S01]  /*1f60*/  UIADD3 UR41, UR43, UR41, URZ ;  /* 0x000000292b297290 */ /* 0x000fe2000fffe03f */
[----:B------:R-:W-:Y:S01]  /*1f70*/  SHF.R.S32.HI R13, RZ, 0x1f, R99 ;  /* 0x0000001fff0d7819 */ /* 0x000fe20000011463 */
[----:B------:R-:W-:Y:S01]  /*1f80*/  UISETP.GE.U32.AND UP1, UPT, UR43, 0x3, UPT ;  /* 0x000000032b00788c */ /* 0x000fe2000bf26070 */
[----:B------:R-:W-:Y:S01]  /*1f90*/  IMAD.SHL.U32 R7, R101, 0x80, RZ ;  /* 0x0000008065077824 */ /* 0x000fe200078e00ff */
[----:B------:R-:W-:Y:S01]  /*1fa0*/  ULDC UR7, c[0x0][0x288] ;  /* 0x0000a20000077ab9 */ /* 0x000fe20000000800 */
[C---:B------:R-:W-:Y:S01]  /*1fb0*/  LOP3.LUT R8, R3.reuse, 0x6, R94, 0xf8, !PT ;  /* 0x0000000603087812 */ /* 0x040fe200078ef85e */
[----:B------:R-:W-:Y:S01]  /*1fc0*/  UISETP.GT.U32.AND UP0, UPT, UR41, 0x2, UPT ;  /* 0x000000022900788c */ /* 0x000fe2000bf04070 */
[----:B------:R-:W-:Y:S01]  /*1fd0*/  ISETP.GE.AND P0, PT, R3, UR7, PT ;  /* 0x0000000703007c0c */ /* 0x000fe2000bf06270 */
[----:B------:R-:W-:Y:S01]  /*1fe0*/  ULDC.64 UR4, c[0x0][0x5d0] ;  /* 0x0001740000047ab9 */ /* 0x000fe20000000a00 */
[--C-:B------:R-:W-:Y:S01]  /*1ff0*/  SHF.R.S32.HI R9, RZ, 0x1f, R8.reuse ;  /* 0x0000001fff097819 */ /* 0x100fe20000011408 */
[----:B------:R-:W-:Y:S01]  /*2000*/  ULDC UR10, c[0x0][0x284] ;  /* 0x0000a100000a7ab9 */ /* 0x000fe20000000800 */
[----:B------:R-:W-:Y:S01]  /*2010*/  IMAD R0, R13, UR4, RZ ;  /* 0x000000040d007c24 */ /* 0x000fe2000f8e02ff */
[----:B------:R-:W-:Y:S01]  /*2020*/  UISETP.LT.U32.AND UP0, UPT, UR43, 0x3, UP0 ;  /* 0x000000032b00788c */ /* 0x000fe20008701070 */
[----:B------:R-:W-:Y:S01]  /*2030*/  ISETP.GE.OR P0, PT, R7, UR10, P0 ;  /* 0x0000000a07007c0c */ /* 0x000fe20008706670 */
[----:B------:R-:W-:Y:S01]  /*2040*/  IMAD.WIDE.U32 R4, R99, UR4, R8 ;  /* 0x0000000463047c25 */ /* 0x000fe2000f8e0008 */
[----:B------:R-:W-:Y:S01]  /*2050*/  ULDC.64 UR8, c[0x0][0x5c8] ;  /* 0x0001720000087ab9 */ /* 0x000fe20000000a00 */
[----:B------:R-:W-:-:S02]  /*2060*/  USEL UR6, URZ, 0x1, !UP0 ;  /* 0x000000013f067887 */ /* 0x000fc4000c000000 */
[----:B------:R-:W-:Y:S01]  /*2070*/  IMAD R11, R99, UR5, R0 ;  /* 0x00000005630b7c24 */ /* 0x000fe2000f8e0200 */
[----:B------:R-:W-:Y:S01]  /*2080*/  @UP1 UIMAD.WIDE.U32 UR4, UR41, -0x55555555, URZ ;  /* 0xaaaaaaab290418a5 */ /* 0x000fe2000f8e003f */
[----:B------:R-:W-:Y:S01]  /*2090*/  IMAD.WIDE R100, R101, 0x80, R22 ;  /* 0x0000008065647825 */ /* 0x000fe200078e0216 */
[----:B------:R-:W-:Y:S02]  /*20a0*/  ULOP3.LUT UR40, UR40, UR6, URZ, 0x3c, !UPT ;  /* 0x0000000628287292 */ /* 0x000fe4000f8e3c3f */
[----:B------:R-:W-:Y:S01]  /*20b0*/  @UP1 USHF.R.U32.HI UR4, URZ, 0x1, UR5 ;  /* 0x000000013f041899 */ /* 0x000fe20008011605 */
[----:B------:R-:W-:Y:S02]  /*20c0*/  IMAD.IADD R5, R5, 0x1, R11 ;  /* 0x0000000105057824 */ /* 0x000fe400078e020b */
[----:B------:R-:W-:Y:S01]  /*20d0*/  IMAD R11, R101, UR8, RZ ;  /* 0x00000008650b7c24 */ /* 0x000fe2000f8e02ff */
[----:B------:R-:W-:Y:S01]  /*20e0*/  @UP1 ULOP3.LUT UR40, UR40, 0x1, UR4, 0x78, !UPT ;  /* 0x0000000128281892 */ /* 0x000fe2000f8e7804 */
[----:B------:R-:W-:-:S04]  /*20f0*/  IMAD.WIDE.U32 R104, R100, UR8, R4 ;  /* 0x0000000864687c25 */ /* 0x000fc8000f8e0004 */
[----:B------:R-:W-:Y:S02]  /*2100*/  IMAD R11, R100, UR9, R11 ;  /* 0x00000009640b7c24 */ /* 0x000fe4000f8e020b */
[----:B------:R-:W-:Y:S01]  /*2110*/  IMAD.MOV.U32 R0, RZ, RZ, -0x1 ;  /* 0xffffffffff007424 */ /* 0x000fe200078e00ff */
[----:B------:R-:W-:Y:S06]  /*2120*/  @P0 BRA `(.L_x_32) ;  /* 0x0000004000040947 */ /* 0x000fec0003800000 */
[----:B-----5:R-:W-:Y:S01]  /*2130*/  FSETP.NEU.AND P1, PT, R89, RZ, PT ;  /* 0x000000ff5900720b */ /* 0x020fe20003f2d000 */
[----:B------:R-:W-:Y:S01]  /*2140*/  IMAD.IADD R4, R93, 0x1, -R3 ;  /* 0x000000015d047824 */ /* 0x000fe200078e0a03 */
[----:B------:R-:W-:Y:S01]  /*2150*/  BSSY B0, `(.L_x_32) ;  /* 0x00003fe000007945 */ /* 0x000fe20003800000 */
[----:B------:R-:W-:Y:S02]  /*2160*/  IMAD.IADD R3, R98, 0x1, -R7 ;  /* 0x0000000162037824 */ /* 0x000fe400078e0a07 */
[----:B------:R-:W-:Y:S01]  /*2170*/  IMAD.IADD R115, R105, 0x1, R11 ;  /* 0x0000000169737824 */ /* 0x000fe200078e020b */
[----:B------:R-:W-:-:S04]  /*2180*/  ISETP.GT.AND P0, PT, R4, RZ, PT ;  /* 0x000000ff0400720c */ /* 0x000fc80003f04270 */
[----:B------:R-:W-:-:S03]  /*2190*/  ISETP.GT.AND P3, PT, R3, RZ, P0 ;  /* 0x000000ff0300720c */ /* 0x000fc60000764270 */
[----:B------:R-:W-:Y:S10]  /*21a0*/  @!P1 BRA `(.L_x_33) ;  /* 0x0000002c00289947 */ /* 0x000ff40003800000 */
[----:B------:R-:W0:Y:S01]  /*21b0*/  LDC.64 R108, c[0x0][0x5b8] ;  /* 0x00016e00ff6c7b82 */ /* 0x000e220000000a00 */
[----:B------:R-:W-:-:S07]  /*21c0*/  ULDC.64 UR4, c[0x0][0x5c0] ;  /* 0x0001700000047ab9 */ /* 0x000fce0000000a00 */
[----:B------:R-:W1:Y:S08]  /*21d0*/  LDC.64 R110, c[0x0][0x5b0] ;  /* 0x00016c00ff6e7b82 */ /* 0x000e700000000a00 */
[----:B------:R-:W2:Y:S01]  /*21e0*/  LDC.64 R112, c[0x0][0x5a8] ;  /* 0x00016a00ff707b82 */ /* 0x000ea20000000a00 */
[-C--:B0-----:R-:W-:Y:S02]  /*21f0*/  IMAD R6, R13, R108.reuse, RZ ;  /* 0x0000006c0d067224 */ /* 0x081fe400078e02ff */
[----:B------:R-:W-:-:S04]  /*2200*/  IMAD.WIDE.U32 R106, R99, R108, R8 ;  /* 0x0000006c636a7225 */ /* 0x000fc800078e0008 */
[----:B------:R-:W-:Y:S02]  /*2210*/  IMAD R105, R99, R109, R6 ;  /* 0x0000006d63697224 */ /* 0x000fe400078e0206 */
[-C--:B-1----:R-:W-:Y:S02]  /*2220*/  IMAD R5, R101, R110.reuse, RZ ;  /* 0x0000006e65057224 */ /* 0x082fe400078e02ff */
[----:B------:R-:W-:Y:S02]  /*2230*/  IMAD.IADD R13, R107, 0x1, R105 ;  /* 0x000000016b0d7824 */ /* 0x000fe400078e0269 */
[----:B------:R-:W-:Y:S02]  /*2240*/  IMAD.MOV.U32 R12, RZ, RZ, R106 ;  /* 0x000000ffff0c7224 */ /* 0x000fe400078e006a */
[C---:B------:R-:W-:Y:S02]  /*2250*/  IMAD R109, R100.reuse, R111, R5 ;  /* 0x0000006f646d7224 */ /* 0x040fe400078e0205 */
[----:B------:R-:W-:-:S04]  /*2260*/  IMAD.WIDE.U32 R6, R100, R110, R12 ;  /* 0x0000006e64067225 */ /* 0x000fc800078e000c */
[----:B------:R-:W-:Y:S01]  /*2270*/  IMAD.IADD R5, R7, 0x1, R109 ;  /* 0x0000000107057824 */ /* 0x000fe200078e026d */
[----:B--2---:R-:W-:-:S04]  /*2280*/  LEA R14, P1, R6, R112, 0x1 ;  /* 0x00000070060e7211 */ /* 0x004fc800078208ff */
[----:B------:R-:W-:-:S05]  /*2290*/  LEA.HI.X R15, R6, R113, R5, 0x1, P1 ;  /* 0x00000071060f7211 */ /* 0x000fca00008f0c05 */
[----:B------:R0:W2:Y:S01]  /*22a0*/  @P3 LDG.E.LTC128B.U16 R5, desc[UR38][R14.64] ;  /* 0x000000260e053981 */ /* 0x0000a2000c1e1520 */
[----:B------:R-:W-:Y:S01]  /*22b0*/  IMAD.WIDE.U32 R6, R100, R110, R8 ;  /* 0x0000006e64067225 */ /* 0x000fe200078e0008 */
[----:B------:R-:W-:Y:S03]  /*22c0*/  BSSY B1, `(.L_x_34) ;  /* 0x0000013000017945 */ /* 0x000fe60003800000 */
[----:B------:R-:W-:Y:S02]  /*22d0*/  IMAD.IADD R7, R109, 0x1, R7 ;  /* 0x000000016d077824 */ /* 0x000fe400078e0207 */
[----:B------:R-:W-:Y:S01]  /*22e0*/  IMAD.WIDE.U32 R20, R99, R108, R6 ;  /* 0x0000006c63147225 */ /* 0x000fe200078e0006 */
[----:B0-----:R-:W-:-:S03]  /*22f0*/  SHF.L.U64.HI R15, R110, 0x3, R111 ;  /* 0x000000036e0f7819 */ /* 0x001fc6000001026f */
[----:B------:R-:W-:Y:S01]  /*2300*/  IMAD.IADD R7, R105, 0x1, R21 ;  /* 0x0000000169077824 */ /* 0x000fe200078e0215 */
[----:B------:R-:W-:Y:S01]  /*2310*/  LEA R6, P4, R20, R112, 0x1 ;  /* 0x0000007014067211 */ /* 0x000fe200078808ff */
[----:B------:R-:W-:-:S03]  /*2320*/  IMAD.SHL.U32 R14, R110, 0x8, RZ ;  /* 0x000000086e0e7824 */ /* 0x000fc600078e00ff */
[----:B------:R-:W-:Y:S01]  /*2330*/  LEA.HI.X R7, R20, R113, R7, 0x1, P4 ;  /* 0x0000007114077211 */ /* 0x000fe200020f0c07 */
[----:B--2---:R-:W-:-:S05]  /*2340*/  HADD2.F32 R10, -RZ, R5.H0_H0 ;  /* 0x20000005ff0a7230 */ /* 0x004fca0000004100 */
[----:B------:R-:W-:Y:S01]  /*2350*/  FMUL R11, R10, R89 ;  /* 0x000000590a0b7220 */ /* 0x000fe20000400000 */
[----:B------:R-:W-:-:S03]  /*2360*/  LEA R10, P1, R104, UR4, 0x1 ;  /* 0x00000004680a7c11 */ /* 0x000fc6000f8208ff */
[----:B------:R-:W-:Y:S01]  /*2370*/  FFMA R24, R24, R88, R11 ;  /* 0x0000005818187223 */ /* 0x000fe2000000000b */
[----:B------:R-:W-:Y:S02]  /*2380*/  LEA.HI.X R11, R104, UR5, R115, 0x1, P1 ;  /* 0x00000005680b7c11 */ /* 0x000fe400088f0c73 */
[----:B------:R-:W-:Y:S02]  /*2390*/  ISETP.GT.AND P1, PT, R4, 0x1, PT ;  /* 0x000000010400780c */ /* 0x000fe40003f24270 */
[----:B------:R-:W-:Y:S02]  /*23a0*/  F2FP.F16.F32.PACK_AB R24, RZ, R24 ;  /* 0x00000018ff18723e */ /* 0x000fe400000000ff */
[----:B------:R-:W-:-:S03]  /*23b0*/  ISETP.GT.AND P2, PT, R3, RZ, P1 ;  /* 0x000000ff0300720c */ /* 0x000fc60000f44270 */
[----:B------:R0:W-:Y:S10]  /*23c0*/  @P3 STG.E.U16 desc[UR38][R10.64], R24 ;  /* 0x000000180a003986 */ /* 0x0001f4000c101526 */
[----:B------:R-:W-:Y:S05]  /*23d0*/  @!P2 BRA `(.L_x_35) ;  /* 0x000000000004a947 */ /* 0x000fea0003800000 */
[----:B------:R1:W5:Y:S02]  /*23e0*/  LDG.E.LTC128B.U16 R5, desc[UR38][R6.64+0x2] ;  /* 0x0000022606057981 */ /* 0x000364000c1e1520 */
.L_x_35:
[----:B------:R-:W-:Y:S05]  /*23f0*/  BSYNC B1 ;  /* 0x0000000000017941 */ /* 0x000fea0003800000 */
.L_x_34:
[----:B-----5:R-:W-:Y:S01]  /*2400*/  HADD2.F32 R12, -RZ, R5.H0_H0 ;  /* 0x20000005ff0c7230 */ /* 0x020fe20000004100 */
[----:B------:R-:W-:Y:S01]  /*2410*/  ISETP.GT.AND P0, PT, R3, 0x8, P0 ;  /* 0x000000080300780c */ /* 0x000fe20000704270 */
[----:B------:R-:W-:Y:S01]  /*2420*/  IMAD.WIDE.U32 R20, R100, R110, R14 ;  /* 0x0000006e64147225 */ /* 0x000fe200078e000e */
[----:B0-----:R-:W-:-:S03]  /*2430*/  PRMT R24, R5, 0x7610, R24 ;  /* 0x0000761005187816 */ /* 0x001fc60000000018 */
[----:B------:R-:W-:Y:S01]  /*2440*/  FMUL R12, R12, R89 ;  /* 0x000000590c0c7220 */ /* 0x000fe20000400000 */
[----:B------:R-:W-:Y:S01]  /*2450*/  IMAD.IADD R109, R109, 0x1, R21 ;  /* 0x000000016d6d7824 */ /* 0x000fe200078e0215 */
[----:B------:R-:W-:Y:S02]  /*2460*/  IADD3 R106, P3, R106, R20, RZ ;  /* 0x000000146a6a7210 */ /* 0x000fe40007f7e0ff */
[----:B------:R-:W-:-:S03]  /*2470*/  FFMA R12, R25, R88, R12 ;  /* 0x00000058190c7223 */ /* 0x000fc6000000000c */
[----:B------:R-:W-:Y:S01]  /*2480*/  IMAD.X R13, R109, 0x1, R13, P3 ;  /* 0x000000016d0d7824 */ /* 0x000fe200018e060d */
[C---:B------:R-:W-:Y:S02]  /*2490*/  LEA R14, P3, R106.reuse, R112, 0x1 ;  /* 0x000000706a0e7211 */ /* 0x040fe400078608ff */
[----:B------:R-:W-:Y:S02]  /*24a0*/  F2FP.F16.F32.PACK_AB R12, RZ, R12 ;  /* 0x0000000cff0c723e */ /* 0x000fe400000000ff */
[----:B------:R-:W-:Y:S02]  /*24b0*/  LEA.HI.X R15, R106, R113, R13, 0x1, P3 ;  /* 0x000000716a0f7211 */ /* 0x000fe400018f0c0d */
[----:B------:R-:W-:-:S05]  /*24c0*/  PRMT R21, R12, 0x7610, R21 ;  /* 0x000076100c157816 */ /* 0x000fca0000000015 */
[----:B------:R0:W-:Y:S04]  /*24d0*/  @P2 STG.E.U16 desc[UR38][R10.64+0x2], R21 ;  /* 0x000002150a002986 */ /* 0x0001e8000c101526 */
[----:B------:R-:W2:Y:S01]  /*24e0*/  @P0 LDG.E.LTC128B.U16 R24, desc[UR38][R14.64] ;  /* 0x000000260e180981 */ /* 0x000ea2000c1e1520 */
[----:B------:R-:W-:Y:S01]  /*24f0*/  IADD3 R20, P2, R8, R20, RZ ;  /* 0x0000001408147210 */ /* 0x000fe20007f5e0ff */
[----:B------:R-:W-:Y:S01]  /*2500*/  BSSY B1, `(.L_x_36) ;  /* 0x0000011000017945 */ /* 0x000fe20003800000 */
[C---:B------:R-:W-:Y:S02]  /*2510*/  SHF.L.U64.HI R13, R90.reuse, 0x1, R91 ;  /* 0x000000015a0d7819 */ /* 0x040fe4000001025b */
[----:B------:R-:W-:Y:S01]  /*2520*/  ISETP.GT.AND P1, PT, R3, 0x8, P1 ;  /* 0x000000080300780c */ /* 0x000fe20000f24270 */
[----:B0-----:R-:W-:Y:S01]  /*2530*/  IMAD.X R21, R9, 0x1, R109, P2 ;  /* 0x0000000109157824 */ /* 0x001fe200010e066d */
[----:B------:R-:W-:Y:S01]  /*2540*/  LEA R12, P2, R90, R10, 0x1 ;  /* 0x0000000a5a0c7211 */ /* 0x000fe200078408ff */
[----:B------:R-:W-:-:S04]  /*2550*/  IMAD.WIDE.U32 R20, R99, R108, R20 ;  /* 0x0000006c63147225 */ /* 0x000fc800078e0014 */
[----:B------:R-:W-:Y:S02]  /*2560*/  IMAD.X R13, R13, 0x1, R11, P2 ;  /* 0x000000010d0d7824 */ /* 0x000fe400010e060b */
[----:B------:R-:W-:Y:S02]  /*2570*/  IMAD.IADD R9, R105, 0x1, R21 ;  /* 0x0000000169097824 */ /* 0x000fe400078e0215 */
[----:B--2---:R-:W-:-:S05]  /*2580*/  HADD2.F32 R8, -RZ, R24.H0_H0 ;  /* 0x20000018ff087230 */ /* 0x004fca0000004100 */
[----:B------:R-:W-:Y:S01]  /*2590*/  FMUL R5, R8, R89 ;  /* 0x0000005908057220 */ /* 0x000fe20000400000 */
[----:B------:R-:W-:-:S03]  /*25a0*/  LEA R8, P3, R20, R112, 0x1 ;  /* 0x0000007014087211 */ /* 0x000fc600078608ff */
[----:B------:R-:W-:Y:S01]  /*25b0*/  FFMA R5, R26, R88, R5 ;  /* 0x000000581a057223 */ /* 0x000fe20000000005 */
[----:B------:R-:W-:-:S04]  /*25c0*/  LEA.HI.X R9, R20, R113, R9, 0x1, P3 ;  /* 0x0000007114097211 */ /* 0x000fc800018f0c09 */
[----:B------:R-:W-:-:S05]  /*25d0*/  F2FP.F16.F32.PACK_AB R5, RZ, R5 ;  /* 0x00000005ff05723e */ /* 0x000fca00000000ff */
[----:B------:R0:W-:Y:S01]  /*25e0*/  @P0 STG.E.U16 desc[UR38][R12.64], R5 ;  /* 0x000000050c000986 */ /* 0x0001e2000c101526 */
[----:B------:R-:W-:Y:S05]  /*25f0*/  @!P1 BRA `(.L_x_37) ;  /* 0x0000000000049947 */ /* 0x000fea0003800000 */
[----:B------:R2:W5:Y:S02]  /*2600*/  LDG.E.LTC128B.U16 R24, desc[UR38][R8.64+0x2] ;  /* 0x0000022608187981 */ /* 0x000564000c1e1520 */
.L_x_37:
[----:B------:R-:W-:Y:S05]  /*2610*/  BSYNC B1 ;  /* 0x0000000000017941 */ /* 0x000fea0003800000 */
.L_x_36:
[----:B-----5:R-:W-:Y:S01]  /*2620*/  HADD2.F32 R14, -RZ, R24.H0_H0 ;  /* 0x20000018ff0e7230 */ /* 0x020fe20000004100 */
[----:B------:R-:W-:Y:S01]  /*2630*/  ISETP.GT.AND P0, PT, R4, 0x8, PT ;  /* 0x000000080400780c */ /* 0x000fe20003f04270 */
[----:B------:R-:W-:Y:S03]  /*2640*/  BSSY B1, `(.L_x_38) ;  /* 0x0000008000017945 */ /* 0x000fe60003800000 */
[----:B------:R-:W-:Y:S01]  /*2650*/  FMUL R14, R14, R89 ;  /* 0x000000590e0e7220 */ /* 0x000fe20000400000 */
[----:B------:R-:W-:-:S03]  /*2660*/  ISETP.GT.AND P2, PT, R3, RZ, P0 ;  /* 0x000000ff0300720c */ /* 0x000fc60000744270 */
[----:B------:R-:W-:-:S05]  /*2670*/  FFMA R14, R27, R88, R14 ;  /* 0x000000581b0e7223 */ /* 0x000fca000000000e */
[----:B------:R-:W-:-:S05]  /*2680*/  F2FP.F16.F32.PACK_AB R14, RZ, R14 ;  /* 0x0000000eff0e723e */ /* 0x000fca00000000ff */
[----:B------:R3:W-:Y:S01]  /*2690*/  @P1 STG.E.U16 desc[UR38][R12.64+0x2], R14 ;  /* 0x0000020e0c001986 */ /* 0x0007e2000c101526 */
[----:B------:R-:W-:Y:S05]  /*26a0*/  @!P2 BRA `(.L_x_39) ;  /* 0x000000000004a947 */ /* 0x000fea0003800000 */
[----:B------:R4:W5:Y:S02]  /*26b0*/  LDG.E.LTC128B.U16 R24, desc[UR38][R6.64+0x10] ;  /* 0x0000102606187981 */ /* 0x000964000c1e1520 */
.L_x_39:
[----:B------:R-:W-:Y:S05]  /*26c0*/  BSYNC B1 ;  /* 0x0000000000017941 */ /* 0x000fea0003800000 */
.L_x_38:
[----:B---3-5:R-:W-:Y:S01]  /*26d0*/  HADD2.F32 R14, -RZ, R24.H0_H0 ;  /* 0x20000018ff0e7230 */ /* 0x028fe20000004100 */
[----:B------:R-:W-:Y:S01]  /*26e0*/  ISETP.GT.AND P1, PT, R4, 0x9, PT ;  /* 0x000000090400780c */ /* 0x000fe20003f24270 */
[----:B------:R-:W-:Y:S03]  /*26f0*/  BSSY B1, `(.L_x_40) ;  /* 0x0000008000017945 */ /* 0x000fe60003800000 */
[----:B0-----:R-:W-:Y:S01]  /*2700*/  FMUL R5, R14, R89 ;  /* 0x000000590e057220 */ /* 0x001fe20000400000 */
[----:B------:R-:W-:-:S03]  /*2710*/  ISETP.GT.AND P3, PT, R3, RZ, P1 ;  /* 0x000000ff0300720c */ /* 0x000fc60000f64270 */
[----:B------:R-:W-:-:S05]  /*2720*/  FFMA R5, R28, R88, R5 ;  /* 0x000000581c057223 */ /* 0x000fca0000000005 */
[----:B------:R-:W-:-:S05]  /*2730*/  F2FP.F16.F32.PACK_AB R5, RZ, R5 ;  /* 0x00000005ff05723e */ /* 0x000fca00000000ff */
[----:B------:R0:W-:Y:S01]  /*2740*/  @P2 STG.E.U16 desc[UR38][R10.64+0x10], R5 ;  /* 0x000010050a002986 */ /* 0x0001e2000c101526 */
[----:B------:R-:W-:Y:S05]  /*2750*/  @!P3 BRA `(.L_x_41) ;  /* 0x000000000004b947 */ /* 0x000fea0003800000 */
[----:B------:R3:W5:Y:S02]  /*2760*/  LDG.E.LTC128B.U16 R24, desc[UR38][R6.64+0x12] ;  /* 0x0000122606187981 */ /* 0x000764000c1e1520 */
.L_x_41:
[----:B------:R-:W-:Y:S05]  /*2770*/  BSYNC B1 ;  /* 0x0000000000017941 */ /* 0x000fea0003800000 */
.L_x_40:
[----:B-----5:R-:W-:Y:S01]  /*2780*/  HADD2.F32 R14, -RZ, R24.H0_H0 ;  /* 0x20000018ff0e7230 */ /* 0x020fe20000004100 */
[----:B------:R-:W-:Y:S01]  /*2790*/  ISETP.GT.AND P0, PT, R3, 0x8, P0 ;  /* 0x000000080300780c */ /* 0x000fe20000704270 */
[----:B------:R-:W-:Y:S03]  /*27a0*/  BSSY B1, `(.L_x_42) ;  /* 0x0000007000017945 */ /* 0x000fe60003800000 */
[----:B------:R-:W-:-:S04]  /*27b0*/  FMUL R14, R14, R89 ;  /* 0x000000590e0e7220 */ /* 0x000fc80000400000 */
[----:B------:R-:W-:-:S05]  /*27c0*/  FFMA R14, R29, R88, R14 ;  /* 0x000000581d0e7223 */ /* 0x000fca000000000e */
[----:B------:R-:W-:-:S05]  /*27d0*/  F2FP.F16.F32.PACK_AB R14, RZ, R14 ;  /* 0x0000000eff0e723e */ /* 0x000fca00000000ff */
[----:B------:R0:W-:Y:S01]  /*27e0*/  @P3 STG.E.U16 desc[UR38][R10.64+0x12], R14 ;  /* 0x0000120e0a003986 */ /* 0x0001e2000c101526 */
[----:B------:R-:W-:Y:S05]  /*27f0*/  @!P0 BRA `(.L_x_43) ;  /* 0x0000000000048947 */ /* 0x000fea0003800000 */
[----:B------:R0:W5:Y:S02]  /*2800*/  LDG.E.LTC128B.U16 R24, desc[UR38][R8.64+0x10] ;  /* 0x0000102608187981 */ /* 0x000164000c1e1520 */
.L_x_43:
[----:B------:R-:W-:Y:S05]  /*2810*/  BSYNC B1 ;  /* 0x0000000000017941 */ /* 0x000fea0003800000 */
.L_x_42:
[----:B0----5:R-:W-:Y:S01]  /*2820*/  HADD2.F32 R14, -RZ, R24.H0_H0 ;  /* 0x20000018ff0e7230 */ /* 0x021fe20000004100 */
        /* <DEDUP_REMOVED lines=8> */
.L_x_45:
[----:B------:R-:W-:Y:S05]  /*28b0*/  BSYNC B1 ;  /* 0x0000000000017941 */ /* 0x000fea0003800000 */
.L_x_44:
        /* <DEDUP_REMOVED lines=10> */
.L_x_47:
[----:B------:R-:W-:Y:S05]  /*2960*/  BSYNC B1 ;  /* 0x0000000000017941 */ /* 0x000fea0003800000 */
.L_x_46:
[----:B0----5:R-:W-:Y:S01]  /*2970*/  HADD2.F32 R14, -RZ, R24.H0_H0 ;  /* 0x20000018ff0e7230 */ /* 0x021fe20000004100 */
        /* <DEDUP_REMOVED lines=9> */
.L_x_49:
[----:B------:R-:W-:Y:S05]  /*2a10*/  BSYNC B1 ;  /* 0x0000000000017941 */ /* 0x000fea0003800000 */
.L_x_48:
        /* <DEDUP_REMOVED lines=9> */
.L_x_51:
[----:B------:R-:W-:Y:S05]  /*2ab0*/  BSYNC B1 ;  /* 0x0000000000017941 */ /* 0x000fea0003800000 */
.L_x_50:
        /* <DEDUP_REMOVED lines=9> */
.L_x_53:
[----:B------:R-:W-:Y:S05]  /*2b50*/  BSYNC B1 ;  /* 0x0000000000017941 */ /* 0x000fea0003800000 */
.L_x_52:
        /* <DEDUP_REMOVED lines=10> */
.L_x_55:
[----:B------:R-:W-:Y:S05]  /*2c00*/  BSYNC B1 ;  /* 0x0000000000017941 */ /* 0x000fea0003800000 */
.L_x_54:
        /* <DEDUP_REMOVED lines=10> */
.L_x_57:
[----:B------:R-:W-:Y:S05]  /*2cb0*/  BSYNC B1 ;  /* 0x0000000000017941 */ /* 0x000fea0003800000 */
.L_x_56:
        /* <DEDUP_REMOVED lines=9> */
.L_x_59:
[----:B------:R-:W-:Y:S05]  /*2d50*/  BSYNC B1 ;  /* 0x0000000000017941 */ /* 0x000fea0003800000 */
.L_x_58:
        /* <DEDUP_REMOVED lines=9> */
.L_x_61:
[----:B------:R-:W-:Y:S05]  /*2df0*/  BSYNC B1 ;  /* 0x0000000000017941 */ /* 0x000fea0003800000 */
.L_x_60:
        /* <DEDUP_REMOVED lines=10> */
.L_x_63:
[----:B------:R-:W-:Y:S05]  /*2ea0*/  BSYNC B1 ;  /* 0x0000000000017941 */ /* 0x000fea0003800000 */
.L_x_62:
        /* <DEDUP_REMOVED lines=10> */
.L_x_65:
[----:B------:R-:W-:Y:S05]  /*2f50*/  BSYNC B1 ;  /* 0x0000000000017941 */ /* 0x000fea0003800000 */
.L_x_64:
        /* <DEDUP_REMOVED lines=9> */
.L_x_67:
[----:B------:R-:W-:Y:S05]  /*2ff0*/  BSYNC B1 ;  /* 0x0000000000017941 */ /* 0x000fea0003800000 */
.L_x_66:
        /* <DEDUP_REMOVED lines=9> */
.L_x_69:
[----:B------:R-:W-:Y:S05]  /*3090*/  BSYNC B1 ;  /* 0x0000000000017941 */ /* 0x000fea0003800000 */
.L_x_68:
        /* <DEDUP_REMOVED lines=10> */
.L_x_71:
[----:B------:R-:W-:Y:S05]  /*3140*/  BSYNC B1 ;  /* 0x0000000000017941 */ /* 0x000fea0003800000 */
.L_x_70:
        /* <DEDUP_REMOVED lines=10> */
.L_x_73:
[----:B------:R-:W-:Y:S05]  /*31f0*/  BSYNC B1 ;  /* 0x0000000000017941 */ /* 0x000fea0003800000 */
.L_x_72:
        /* <DEDUP_REMOVED lines=9> */
.L_x_75:
[----:B------:R-:W-:Y:S05]  /*3290*/  BSYNC B1 ;  /* 0x0000000000017941 */ /* 0x000fea0003800000 */
.L_x_74:
        /* <DEDUP_REMOVED lines=9> */
.L_x_77:
[----:B------:R-:W-:Y:S05]  /*3330*/  BSYNC B1 ;  /* 0x0000000000017941 */ /* 0x000fea0003800000 */
.L_x_76:
        /* <DEDUP_REMOVED lines=10> */
.L_x_79:
[----:B------:R-:W-:Y:S05]  /*33e0*/  BSYNC B1 ;  /* 0x0000000000017941 */ /* 0x000fea0003800000 */
.L_x_78:
        /* <DEDUP_REMOVED lines=10> */
.L_x_81:
[----:B------:R-:W-:Y:S05]  /*3490*/  BSYNC B1 ;  /* 0x0000000000017941 */ /* 0x000fea0003800000 */
.L_x_80:
        /* <DEDUP_REMOVED lines=9> */
.L_x_83:
[----:B------:R-:W-:Y:S05]  /*3530*/  BSYNC B1 ;  /* 0x0000000000017941 */ /* 0x000fea0003800000 */
.L_x_82:
        /* <DEDUP_REMOVED lines=9> */
.L_x_85:
[----:B------:R-:W-:Y:S05]  /*35d0*/  BSYNC B1 ;  /* 0x0000000000017941 */ /* 0x000fea0003800000 */
.L_x_84:
        /* <DEDUP_REMOVED lines=10> */
.L_x_87:
[----:B------:R-:W-:Y:S05]  /*3680*/  BSYNC B1 ;  /* 0x0000000000017941 */ /* 0x000fea0003800000 */
.L_x_86:
        /* <DEDUP_REMOVED lines=10> */
.L_x_89:
[----:B------:R-:W-:Y:S05]  /*3730*/  BSYNC B1 ;  /* 0x0000000000017941 */ /* 0x000fea0003800000 */
.L_x_88:
        /* <DEDUP_REMOVED lines=9> */
.L_x_91:
[----:B------:R-:W-:Y:S05]  /*37d0*/  BSYNC B1 ;  /* 0x0000000000017941 */ /* 0x000fea0003800000 */
.L_x_90:
        /* <DEDUP_REMOVED lines=9> */
.L_x_93:
[----:B------:R-:W-:Y:S05]  /*3870*/  BSYNC B1 ;  /* 0x0000000000017941 */ /* 0x000fea0003800000 */
.L_x_92:
        /* <DEDUP_REMOVED lines=10> */
.L_x_95:
[----:B------:R-:W-:Y:S05]  /*3920*/  BSYNC B1 ;  /* 0x0000000000017941 */ /* 0x000fea0003800000 */
.L_x_94:
        /* <DEDUP_REMOVED lines=10> */
.L_x_97:
[----:B------:R-:W-:Y:S05]  /*39d0*/  BSYNC B1 ;  /* 0x0000000000017941 */ /* 0x000fea0003800000 */
.L_x_96:
        /* <DEDUP_REMOVED lines=9> */
.L_x_99:
[----:B------:R-:W-:Y:S05]  /*3a70*/  BSYNC B1 ;  /* 0x0000000000017941 */ /* 0x000fea0003800000 */
.L_x_98:
        /* <DEDUP_REMOVED lines=9> */
.L_x_101:
[----:B------:R-:W-:Y:S05]  /*3b10*/  BSYNC B1 ;  /* 0x0000000000017941 */ /* 0x000fea0003800000 */
.L_x_100:
        /* <DEDUP_REMOVED lines=10> */
.L_x_103:
[----:B------:R-:W-:Y:S05]  /*3bc0*/  BSYNC B1 ;  /* 0x0000000000017941 */ /* 0x000fea0003800000 */
.L_x_102:
        /* <DEDUP_REMOVED lines=10> */
.L_x_105:
[----:B------:R-:W-:Y:S05]  /*3c70*/  BSYNC B1 ;  /* 0x0000000000017941 */ /* 0x000fea0003800000 */
.L_x_104:
        /* <DEDUP_REMOVED lines=9> */
.L_x_107:
[----:B------:R-:W-:Y:S05]  /*3d10*/  BSYNC B1 ;  /* 0x0000000000017941 */ /* 0x000fea0003800000 */
.L_x_106:
        /* <DEDUP_REMOVED lines=9> */
.L_x_109:
[----:B------:R-:W-:Y:S05]  /*3db0*/  BSYNC B1 ;  /* 0x0000000000017941 */ /* 0x000fea0003800000 */
.L_x_108:
        /* <DEDUP_REMOVED lines=10> */
.L_x_111:
[----:B------:R-:W-:Y:S05]  /*3e60*/  BSYNC B1 ;  /* 0x0000000000017941 */ /* 0x000fea0003800000 */
.L_x_110:
        /* <DEDUP_REMOVED lines=10> */
.L_x_113:
[----:B------:R-:W-:Y:S05]  /*3f10*/  BSYNC B1 ;  /* 0x0000000000017941 */ /* 0x000fea0003800000 */
.L_x_112:
        /* <DEDUP_REMOVED lines=9> */
.L_x_115:
[----:B------:R-:W-:Y:S05]  /*3fb0*/  BSYNC B1 ;  /* 0x0000000000017941 */ /* 0x000fea0003800000 */
.L_x_114:
        /* <DEDUP_REMOVED lines=9> */
.L_x_117:
[----:B------:R-:W-:Y:S05]  /*4050*/  BSYNC B1 ;  /* 0x0000000000017941 */ /* 0x000fea0003800000 */
.L_x_116:
        /* <DEDUP_REMOVED lines=10> */
.L_x_119:
[----:B------:R-:W-:Y:S05]  /*4100*/  BSYNC B1 ;  /* 0x0000000000017941 */ /* 0x000fea0003800000 */
.L_x_118:
        /* <DEDUP_REMOVED lines=10> */
.L_x_121:
[----:B------:R-:W-:Y:S05]  /*41b0*/  BSYNC B1 ;  /* 0x0000000000017941 */ /* 0x000fea0003800000 */
.L_x_120:
        /* <DEDUP_REMOVED lines=9> */
.L_x_123:
[----:B------:R-:W-:Y:S05]  /*4250*/  BSYNC B1 ;  /* 0x0000000000017941 */ /* 0x000fea0003800000 */
.L_x_122:
        /* <DEDUP_REMOVED lines=9> */
.L_x_125:
[----:B------:R-:W-:Y:S05]  /*42f0*/  BSYNC B1 ;  /* 0x0000000000017941 */ /* 0x000fea0003800000 */
.L_x_124:
        /* <DEDUP_REMOVED lines=10> */
.L_x_127:
[----:B------:R-:W-:Y:S05]  /*43a0*/  BSYNC B1 ;  /* 0x0000000000017941 */ /* 0x000fea0003800000 */
.L_x_126:
        /* <DEDUP_REMOVED lines=10> */
.L_x_129:
[----:B------:R-:W-:Y:S05]  /*4450*/  BSYNC B1 ;  /* 0x0000000000017941 */ /* 0x000fea0003800000 */
.L_x_128:
        /* <DEDUP_REMOVED lines=9> */
.L_x_131:
[----:B------:R-:W-:Y:S05]  /*44f0*/  BSYNC B1 ;  /* 0x0000000000017941 */ /* 0x000fea0003800000 */
.L_x_130:
        /* <DEDUP_REMOVED lines=9> */
.L_x_133:
[----:B------:R-:W-:Y:S05]  /*4590*/  BSYNC B1 ;  /* 0x0000000000017941 */ /* 0x000fea0003800000 */
.L_x_132:
        /* <DEDUP_REMOVED lines=10> */
.L_x_135:
[----:B------:R-:W-:Y:S05]  /*4640*/  BSYNC B1 ;  /* 0x0000000000017941 */ /* 0x000fea0003800000 */
.L_x_134:
        /* <DEDUP_REMOVED lines=10> */
.L_x_137:
[----:B------:R-:W-:Y:S05]  /*46f0*/  BSYNC B1 ;  /* 0x0000000000017941 */ /* 0x000fea0003800000 */
.L_x_136:
        /* <DEDUP_REMOVED lines=9> */
.L_x_139:
[----:B------:R-:W-:Y:S05]  /*4790*/  BSYNC B1 ;  /* 0x0000000000017941 */ /* 0x000fea0003800000 */
.L_x_138:
        /* <DEDUP_REMOVED lines=9> */
.L_x_141:
[----:B------:R-:W-:Y:S05]  /*4830*/  BSYNC B1 ;  /* 0x0000000000017941 */ /* 0x000fea0003800000 */
.L_x_140:
        /* <DEDUP_REMOVED lines=10> */
.L_x_143:
[----:B------:R-:W-:Y:S05]  /*48e0*/  BSYNC B1 ;  /* 0x0000000000017941 */ /* 0x000fea0003800000 */
.L_x_142:
        /* <DEDUP_REMOVED lines=10> */
.L_x_145:
[----:B------:R-:W-:Y:S05]  /*4990*/  BSYNC B1 ;  /* 0x0000000000017941 */ /* 0x000fea0003800000 */
.L_x_144:
        /* <DEDUP_REMOVED lines=9> */
.L_x_147:
[----:B------:R-:W-:Y:S05]  /*4a30*/  BSYNC B1 ;  /* 0x0000000000017941 */ /* 0x000fea0003800000 */
.L_x_146:
        /* <DEDUP_REMOVED lines=9> */
.L_x_149:
[----:B------:R-:W-:Y:S05]  /*4ad0*/  BSYNC B1 ;  /* 0x0000000000017941 */ /* 0x000fea0003800000 */
.L_x_148:
        /* <DEDUP_REMOVED lines=10> */
.L_x_151:
[----:B------:R-:W-:Y:S05]  /*4b80*/  BSYNC B1 ;  /* 0x0000000000017941 */ /* 0x000fea0003800000 */
.L_x_150:
[----:B0----5:R-:W-:Y:S01]  /*4b90*/  HADD2.F32 R14, -RZ, R24.H0_H0 ;  /* 0x20000018ff0e7230 */ /* 0x021fe20000004100 */
[----:B------:R-:W-:Y:S01]  /*4ba0*/  ISETP.GT.AND P1, PT, R4, 0x79, PT ;  /* 0x000000790400780c */ /* 0x000fe20003f24270 */
[----:B------:R-:W-:Y:S01]  /*4bb0*/  @P2 IMAD.MOV.U32 R4, RZ, RZ, R10 ;  /* 0x000000ffff042224 */ /* 0x000fe200078e000a */
[----:B------:R-:W-:Y:S02]  /*4bc0*/  BSSY B1, `(.L_x_152) ;  /* 0x000000a000017945 */ /* 0x000fe40003800000 */
[----:B------:R-:W-:Y:S01]  /*4bd0*/  FMUL R5, R14, R89 ;  /* 0x000000590e057220 */ /* 0x000fe20000400000 */
[----:B------:R-:W-:-:S03]  /*4be0*/  ISETP.GT.AND P3, PT, R3, RZ, P1 ;  /* 0x000000ff0300720c */ /* 0x000fc60000f64270 */
[----:B------:R-:W-:-:S05]  /*4bf0*/  FFMA R5, R84, R88, R5 ;  /* 0x0000005854057223 */ /* 0x000fca0000000005 */
[----:B------:R-:W-:-:S04]  /*4c00*/  F2FP.F16.F32.PACK_AB R5, RZ, R5 ;  /* 0x00000005ff05723e */ /* 0x000fc800000000ff */
[----:B------:R-:W-:Y:S01]  /*4c10*/  PRMT R14, R5, 0x7610, R14 ;  /* 0x00007610050e7816 */ /* 0x000fe2000000000e */
[----:B------:R-:W-:-:S05]  /*4c20*/  @P2 IMAD.MOV.U32 R5, RZ, RZ, R11 ;  /* 0x000000ffff052224 */ /* 0x000fca00078e000b */
[----:B------:R0:W-:Y:S01]  /*4c30*/  @P2 STG.E.U16 desc[UR38][R4.64+0xf0], R14 ;  /* 0x0000f00e04002986 */ /* 0x0001e2000c101526 */
[----:B------:R-:W-:Y:S05]  /*4c40*/  @!P3 BRA `(.L_x_153) ;  /* 0x000000000004b947 */ /* 0x000fea0003800000 */
[----:B------:R0:W5:Y:S02]  /*4c50*/  LDG.E.LTC128B.U16 R24, desc[UR38][R6.64+0xf2] ;  /* 0x0000f22606187981 */ /* 0x000164000c1e1520 */
.L_x_153:
[----:B------:R-:W-:Y:S05]  /*4c60*/  BSYNC B1 ;  /* 0x0000000000017941 */ /* 0x000fea0003800000 */
.L_x_152:
        /* <DEDUP_REMOVED lines=9> */
.L_x_155:
[----:B------:R-:W-:Y:S05]  /*4d00*/  BSYNC B1 ;  /* 0x0000000000017941 */ /* 0x000fea0003800000 */
.L_x_154:
[----:B0----5:R-:W-:Y:S01]  /*4d10*/  HADD2.F32 R4, -RZ, R24.H0_H0 ;  /* 0x20000018ff047230 */ /* 0x021fe20000004100 */
[----:B------:R-:W-:Y:S01]  /*4d20*/  ISETP.GT.AND P1, PT, R3, 0x8, P1 ;  /* 0x000000080300780c */ /* 0x000fe20000f24270 */
[----:B------:R-:W-:Y:S03]  /*4d30*/  BSSY B1, `(.L_x_156) ;  /* 0x000000a000017945 */ /* 0x000fe60003800000 */
[----:B------:R-:W-:Y:S01]  /*4d40*/  FMUL R5, R4, R89 ;  /* 0x0000005904057220 */ /* 0x000fe20000400000 */
[----:B------:R-:W-:-:S03]  /*4d50*/  @P0 IMAD.MOV.U32 R4, RZ, RZ, R12 ;  /* 0x000000ffff040224 */ /* 0x000fc600078e000c */
[----:B------:R-:W-:-:S05]  /*4d60*/  FFMA R5, R86, R88, R5 ;  /* 0x0000005856057223 */ /* 0x000fca0000000005 */
[----:B------:R-:W-:-:S04]  /*4d70*/  F2FP.F16.F32.PACK_AB R5, RZ, R5 ;  /* 0x00000005ff05723e */ /* 0x000fc800000000ff */
[----:B-1-34-:R-:W-:Y:S01]  /*4d80*/  PRMT R6, R5, 0x7610, R6 ;  /* 0x0000761005067816 */ /* 0x01afe20000000006 */
[----:B------:R-:W-:-:S05]  /*4d90*/  @P0 IMAD.MOV.U32 R5, RZ, RZ, R13 ;  /* 0x000000ffff050224 */ /* 0x000fca00078e000d */
[----:B------:R0:W-:Y:S01]  /*4da0*/  @P0 STG.E.U16 desc[UR38][R4.64+0xf0], R6 ;  /* 0x0000f00604000986 */ /* 0x0001e2000c101526 */
[----:B------:R-:W-:Y:S05]  /*4db0*/  @!P1 BRA `(.L_x_157) ;  /* 0x0000000000049947 */ /* 0x000fea0003800000 */
[----:B------:R1:W5:Y:S02]  /*4dc0*/  LDG.E.LTC128B.U16 R24, desc[UR38][R8.64+0xf2] ;  /* 0x0000f22608187981 */ /* 0x000364000c1e1520 */
.L_x_157:
[----:B------:R-:W-:Y:S05]  /*4dd0*/  BSYNC B1 ;  /* 0x0000000000017941 */ /* 0x000fea0003800000 */
.L_x_156:
[----:B------:R-:W-:Y:S05]  /*4de0*/  @!P1 BRA `(.L_x_158) ;  /* 0x0000001000d09947 */ /* 0x000fea0003800000 */
[----:B-----5:R-:W-:-:S05]  /*4df0*/  HADD2.F32 R24, -RZ, R24.H0_H0 ;  /* 0x20000018ff187230 */ /* 0x020fca0000004100 */
[----:B------:R-:W-:-:S04]  /*4e00*/  FMUL R24, R24, R89 ;  /* 0x0000005918187220 */ /* 0x000fc80000400000 */
[----:B------:R-:W-:-:S05]  /*4e10*/  FFMA R24, R87, R88, R24 ;  /* 0x0000005857187223 */ /* 0x000fca0000000018 */
[----:B------:R-:W-:-:S05]  /*4e20*/  F2FP.F16.F32.PACK_AB R24, RZ, R24 ;  /* 0x00000018ff18723e */ /* 0x000fca00000000ff */
[----:B------:R3:W-:Y:S01]  /*4e30*/  STG.E.U16 desc[UR38][R12.64+0xf2], R24 ;  /* 0x0000f2180c007986 */ /* 0x0007e2000c101526 */
[----:B------:R-:W-:Y:S05]  /*4e40*/  BRA `(.L_x_158) ;  /* 0x0000001000b87947 */ /* 0x000fea0003800000 */
.L_x_33:
[----:B------:R-:W-:Y:S01]  /*4e50*/  ISETP.GT.AND P2, PT, R4, 0x1, PT ;  /* 0x000000010400780c */ /* 0x000fe20003f44270 */
[----:B------:R-:W-:Y:S01]  /*4e60*/  ULDC.64 UR4, c[0x0][0x5c0] ;  /* 0x0001700000047ab9 */ /* 0x000fe20000000a00 */
[-C--:B------:R-:W-:Y:S01]  /*4e70*/  FMUL R24, R24, R88.reuse ;  /* 0x0000005818187220 */ /* 0x080fe20000400000 */
[-C--:B------:R-:W-:Y:S01]  /*4e80*/  FMUL R25, R25, R88.reuse ;  /* 0x0000005819197220 */ /* 0x080fe20000400000 */
[----:B------:R-:W-:Y:S01]  /*4e90*/  ISETP.GT.AND P1, PT, R3, RZ, P2 ;  /* 0x000000ff0300720c */ /* 0x000fe20001724270 */
[-C--:B------:R-:W-:Y:S01]  /*4ea0*/  FMUL R26, R26, R88.reuse ;  /* 0x000000581a1a7220 */ /* 0x080fe20000400000 */
[----:B------:R-:W-:Y:S01]  /*4eb0*/  LEA R6, P4, R104, UR4, 0x1 ;  /* 0x0000000468067c11 */ /* 0x000fe2000f8808ff */
[----:B------:R-:W-:Y:S01]  /*4ec0*/  FMUL R27, R27, R88 ;  /* 0x000000581b1b7220 */ /* 0x000fe20000400000 */
[----:B------:R-:W-:Y:S01]  /*4ed0*/  F2FP.F16.F32.PACK_AB R24, RZ, R24 ;  /* 0x00000018ff18723e */ /* 0x000fe200000000ff */
[-C--:B------:R-:W-:Y:S01]  /*4ee0*/  FMUL R28, R28, R88.reuse ;  /* 0x000000581c1c7220 */ /* 0x080fe20000400000 */
[----:B------:R-:W-:Y:S01]  /*4ef0*/  LEA.HI.X R7, R104, UR5, R115, 0x1, P4 ;  /* 0x0000000568077c11 */ /* 0x000fe2000a0f0c73 */
[-C--:B------:R-:W-:Y:S01]  /*4f00*/  FMUL R29, R29, R88.reuse ;  /* 0x000000581d1d7220 */ /* 0x080fe20000400000 */
[----:B------:R-:W-:Y:S01]  /*4f10*/  F2FP.F16.F32.PACK_AB R25, RZ, R25 ;  /* 0x00000019ff19723e */ /* 0x000fe200000000ff */
[-C--:B------:R-:W-:Y:S01]  /*4f20*/  FMUL R30, R30, R88.reuse ;  /* 0x000000581e1e7220 */ /* 0x080fe20000400000 */
[----:B------:R-:W-:Y:S01]  /*4f30*/  ISETP.GT.AND P2, PT, R3, 0x8, P2 ;  /* 0x000000080300780c */ /* 0x000fe20001744270 */
[----:B------:R-:W-:Y:S01]  /*4f40*/  @P3 STG.E.U16 desc[UR38][R6.64], R24 ;  /* 0x0000001806003986 */ /* 0x000fe2000c101526 */
[C---:B------:R-:W-:Y:S01]  /*4f50*/  SHF.L.U64.HI R5, R90.reuse, 0x1, R91 ;  /* 0x000000015a057819 */ /* 0x040fe2000001025b */
[----:B------:R-:W-:Y:S01]  /*4f60*/  FMUL R31, R31, R88 ;  /* 0x000000581f1f7220 */ /* 0x000fe20000400000 */
[----:B------:R-:W-:Y:S01]  /*4f70*/  LEA R8, P3, R90, R6, 0x1 ;  /* 0x000000065a087211 */ /* 0x000fe200078608ff */
[----:B------:R-:W-:Y:S01]  /*4f80*/  @P1 STG.E.U16 desc[UR38][R6.64+0x2], R25 ;  /* 0x0000021906001986 */ /* 0x000fe2000c101526 */
[----:B------:R-:W-:Y:S01]  /*4f90*/  ISETP.GT.AND P1, PT, R3, 0x8, P0 ;  /* 0x000000080300780c */ /* 0x000fe20000724270 */
[----:B------:R-:W-:Y:S01]  /*4fa0*/  FMUL R32, R32, R88 ;  /* 0x0000005820207220 */ /* 0x000fe20000400000 */
[----:B------:R-:W-:Y:S01]  /*4fb0*/  F2FP.F16.F32.PACK_AB R26, RZ, R26 ;  /* 0x0000001aff1a723e */ /* 0x000fe200000000ff */
[----:B------:R-:W-:Y:S01]  /*4fc0*/  IMAD.X R9, R5, 0x1, R7, P3 ;  /* 0x0000000105097824 */ /* 0x000fe200018e0607 */
[----:B------:R-:W-:Y:S01]  /*4fd0*/  F2FP.F16.F32.PACK_AB R27, RZ, R27 ;  /* 0x0000001bff1b723e */ /* 0x000fe200000000ff */
[-C--:B------:R-:W-:Y:S01]  /*4fe0*/  FMUL R33, R33, R88.reuse ;  /* 0x0000005821217220 */ /* 0x080fe20000400000 */
[----:B------:R-:W-:Y:S01]  /*4ff0*/  ISETP.GT.AND P0, PT, R4, 0x8, PT ;  /* 0x000000080400780c */ /* 0x000fe20003f04270 */
[----:B------:R-:W-:Y:S01]  /*5000*/  FMUL R34, R34, R88 ;  /* 0x0000005822227220 */ /* 0x000fe20000400000 */
[----:B------:R-:W-:Y:S01]  /*5010*/  F2FP.F16.F32.PACK_AB R28, RZ, R28 ;  /* 0x0000001cff1c723e */ /* 0x000fe200000000ff */
[-C--:B------:R-:W-:Y:S01]  /*5020*/  FMUL R35, R35, R88.reuse ;  /* 0x0000005823237220 */ /* 0x080fe20000400000 */
[C---:B------:R-:W-:Y:S01]  /*5030*/  ISETP.GT.AND P4, PT, R3.reuse, RZ, P0 ;  /* 0x000000ff0300720c */ /* 0x040fe20000784270 */
[-C--:B------:R-:W-:Y:S01]  /*5040*/  FMUL R36, R36, R88.reuse ;  /* 0x0000005824247220 */ /* 0x080fe20000400000 */
[----:B------:R-:W-:Y:S01]  /*5050*/  F2FP.F16.F32.PACK_AB R29, RZ, R29 ;  /* 0x0000001dff1d723e */ /* 0x000fe200000000ff */
[----:B------:R-:W-:Y:S01]  /*5060*/  @P1 STG.E.U16 desc[UR38][R8.64], R26 ;  /* 0x0000001a08001986 */ /* 0x000fe2000c101526 */
[----:B------:R-:W-:Y:S01]  /*5070*/  ISETP.GT.AND P1, PT, R3, 0x8, P0 ;  /* 0x000000080300780c */ /* 0x000fe20000724270 */
[----:B------:R-:W-:Y:S01]  /*5080*/  FMUL R37, R37, R88 ;  /* 0x0000005825257220 */ /* 0x000fe20000400000 */
[----:B------:R-:W-:Y:S01]  /*5090*/  F2FP.F16.F32.PACK_AB R30, RZ, R30 ;  /* 0x0000001eff1e723e */ /* 0x000fe200000000ff */
[----:B------:R-:W-:Y:S01]  /*50a0*/  @P2 STG.E.U16 desc[UR38][R8.64+0x2], R27 ;  /* 0x0000021b08002986 */ /* 0x000fe2000c101526 */
[----:B------:R-:W-:Y:S01]  /*50b0*/  ISETP.GT.AND P2, PT, R4, 0x9, PT ;  /* 0x000000090400780c */ /* 0x000fe20003f44270 */
[-C--:B------:R-:W-:Y:S01]  /*50c0*/  FMUL R38, R38, R88.reuse ;  /* 0x0000005826267220 */ /* 0x080fe20000400000 */
[----:B------:R-:W-:Y:S01]  /*50d0*/  F2FP.F16.F32.PACK_AB R31, RZ, R31 ;  /* 0x0000001fff1f723e */ /* 0x000fe200000000ff */
[-C--:B------:R-:W-:Y:S01]  /*50e0*/  FMUL R39, R39, R88.reuse ;  /* 0x0000005827277220 */ /* 0x080fe20000400000 */
[C---:B------:R-:W-:Y:S01]  /*50f0*/  ISETP.GT.AND P3, PT, R3.reuse, RZ, P2 ;  /* 0x000000ff0300720c */ /* 0x040fe20001764270 */
[----:B------:R-:W-:Y:S01]  /*5100*/  @P4 STG.E.U16 desc[UR38][R6.64+0x10], R28 ;  /* 0x0000101c06004986 */ /* 0x000fe2000c101526 */
[----:B------:R-:W-:Y:S01]  /*5110*/  ISETP.GT.AND P2, PT, R3, 0x8, P2 ;  /* 0x000000080300780c */ /* 0x000fe20001744270 */
[-C--:B------:R-:W-:Y:S01]  /*5120*/  FMUL R40, R40, R88.reuse ;  /* 0x0000005828287220 */ /* 0x080fe20000400000 */
[----:B------:R-:W-:Y:S01]  /*5130*/  ISETP.GT.AND P0, PT, R4, 0x10, PT ;  /* 0x000000100400780c */ /* 0x000fe20003f04270 */
[----:B------:R-:W-:Y:S01]  /*5140*/  FMUL R41, R41, R88 ;  /* 0x0000005829297220 */ /* 0x000fe20000400000 */
[----:B------:R-:W-:Y:S01]  /*5150*/  F2FP.F16.F32.PACK_AB R32, RZ, R32 ;  /* 0x00000020ff20723e */ /* 0x000fe200000000ff */
[-C--:B------:R-:W-:Y:S01]  /*5160*/  FMUL R42, R42, R88.reuse ;  /* 0x000000582a2a7220 */ /* 0x080fe20000400000 */
[----:B------:R-:W-:Y:S01]  /*5170*/  ISETP.GT.AND P4, PT, R3, RZ, P0 ;  /* 0x000000ff0300720c */ /* 0x000fe20000784270 */
[-C--:B------:R-:W-:Y:S01]  /*5180*/  FMUL R43, R43, R88.reuse ;  /* 0x000000582b2b7220 */ /* 0x080fe20000400000 */
[----:B------:R-:W-:Y:S01]  /*5190*/  F2FP.F16.F32.PACK_AB R33, RZ, R33 ;  /* 0x00000021ff21723e */ /* 0x000fe200000000ff */
[----:B------:R-:W-:Y:S01]  /*51a0*/  FMUL R44, R44, R88 ;  /* 0x000000582c2c7220 */ /* 0x000fe20000400000 */
[----:B------:R-:W-:Y:S01]  /*51b0*/  F2FP.F16.F32.PACK_AB R34, RZ, R34 ;  /* 0x00000022ff22723e */ /* 0x000fe200000000ff */
[----:B------:R-:W-:Y:S01]  /*51c0*/  @P3 STG.E.U16 desc[UR38][R6.64+0x12], R29 ;  /* 0x0000121d06003986 */ /* 0x000fe2000c101526 */
[----:B------:R-:W-:Y:S01]  /*51d0*/  ISETP.GT.AND P3, PT, R4, 0x11, PT ;  /* 0x000000110400780c */ /* 0x000fe20003f64270 */
[-C--:B------:R-:W-:Y:S01]  /*51e0*/  FMUL R45, R45, R88.reuse ;  /* 0x000000582d2d7220 */ /* 0x080fe20000400000 */
[----:B------:R-:W-:Y:S01]  /*51f0*/  F2FP.F16.F32.PACK_AB R35, RZ, R35 ;  /* 0x00000023ff23723e */ /* 0x000fe200000000ff */
[----:B------:R-:W-:Y:S01]  /*5200*/  @P1 STG.E.U16 desc[UR38][R8.64+0x10], R30 ;  /* 0x0000101e08001986 */ /* 0x000fe2000c101526 */
[C---:B------:R-:W-:Y:S01]  /*5210*/  ISETP.GT.AND P1, PT, R3.reuse, 0x8, P0 ;  /* 0x000000080300780c */ /* 0x040fe20000724270 */
[-C--:B------:R-:W-:Y:S01]  /*5220*/  FMUL R46, R46, R88.reuse ;  /* 0x000000582e2e7220 */ /* 0x080fe20000400000 */
[----:B------:R-:W-:Y:S01]  /*5230*/  ISETP.GT.AND P0, PT, R4, 0x18, PT ;  /* 0x000000180400780c */ /* 0x000fe20003f04270 */
[----:B------:R-:W-:Y:S01]  /*5240*/  @P2 STG.E.U16 desc[UR38][R8.64+0x12], R31 ;  /* 0x0000121f08002986 */ /* 0x000fe2000c101526 */
[----:B------:R-:W-:Y:S01]  /*5250*/  ISETP.GT.AND P2, PT, R3, RZ, P3 ;  /* 0x000000ff0300720c */ /* 0x000fe20001f44270 */
[-C--:B------:R-:W-:Y:S01]  /*5260*/  FMUL R47, R47, R88.reuse ;  /* 0x000000582f2f7220 */ /* 0x080fe20000400000 */
[C---:B------:R-:W-:Y:S01]  /*5270*/  ISETP.GT.AND P3, PT, R3.reuse, 0x8, P3 ;  /* 0x000000080300780c */ /* 0x040fe20001f64270 */
[----:B------:R-:W-:Y:S01]  /*5280*/  @P4 STG.E.U16 desc[UR38][R6.64+0x20], R32 ;  /* 0x0000202006004986 */ /* 0x000fe2000c101526 */
[----:B------:R-:W-:Y:S01]  /*5290*/  ISETP.GT.AND P4, PT, R3, RZ, P0 ;  /* 0x000000ff0300720c */ /* 0x000fe20000784270 */
[----:B------:R-:W-:Y:S01]  /*52a0*/  FMUL R48, R48, R88 ;  /* 0x0000005830307220 */ /* 0x000fe20000400000 */
[----:B------:R-:W-:Y:S01]  /*52b0*/  F2FP.F16.F32.PACK_AB R36, RZ, R36 ;  /* 0x00000024ff24723e */ /* 0x000fe200000000ff */
[-C--:B------:R-:W-:Y:S01]  /*52c0*/  FMUL R49, R49, R88.reuse ;  /* 0x0000005831317220 */ /* 0x080fe20000400000 */
[----:B------:R-:W-:Y:S01]  /*52d0*/  F2FP.F16.F32.PACK_AB R37, RZ, R37 ;  /* 0x00000025ff25723e */ /* 0x000fe200000000ff */
[----:B------:R-:W-:Y:S01]  /*52e0*/  FMUL R50, R50, R88 ;  /* 0x0000005832327220 */ /* 0x000fe20000400000 */
[----:B------:R-:W-:Y:S01]  /*52f0*/  F2FP.F16.F32.PACK_AB R38, RZ, R38 ;  /* 0x00000026ff26723e */ /* 0x000fe200000000ff */
[----:B------:R-:W-:Y:S01]  /*5300*/  FMUL R51, R51, R88 ;  /* 0x0000005833337220 */ /* 0x000fe20000400000 */
[----:B------:R-:W-:Y:S01]  /*5310*/  F2FP.F16.F32.PACK_AB R39, RZ, R39 ;  /* 0x00000027ff27723e */ /* 0x000fe200000000ff */
[----:B------:R-:W-:Y:S01]  /*5320*/  @P2 STG.E.U16 desc[UR38][R6.64+0x22], R33 ;  /* 0x0000222106002986 */ /* 0x000fe2000c101526 */
[----:B------:R-:W-:Y:S01]  /*5330*/  F2FP.F16.F32.PACK_AB R40, RZ, R40 ;  /* 0x00000028ff28723e */ /* 0x000fe200000000ff */
[-C--:B------:R-:W-:Y:S01]  /*5340*/  FMUL R52, R52, R88.reuse ;  /* 0x0000005834347220 */ /* 0x080fe20000400000 */
[----:B------:R-:W-:Y:S01]  /*5350*/  F2FP.F16.F32.PACK_AB R41, RZ, R41 ;  /* 0x00000029ff29723e */ /* 0x000fe200000000ff */
[----:B------:R-:W-:Y:S01]  /*5360*/  @P1 STG.E.U16 desc[UR38][R8.64+0x20], R34 ;  /* 0x0000202208001986 */ /* 0x000fe2000c101526 */
[----:B------:R-:W-:Y:S01]  /*5370*/  ISETP.GT.AND P1, PT, R3, 0x8, P0 ;  /* 0x000000080300780c */ /* 0x000fe20000724270 */
[-C--:B------:R-:W-:Y:S01]  /*5380*/  FMUL R53, R53, R88.reuse ;  /* 0x0000005835357220 */ /* 0x080fe20000400000 */
[C---:B------:R-:W-:Y:S01]  /*5390*/  ISETP.GT.AND P0, PT, R4.reuse, 0x20, PT ;  /* 0x000000200400780c */ /* 0x040fe20003f04270 */
[----:B------:R-:W-:Y:S01]  /*53a0*/  @P3 STG.E.U16 desc[UR38][R8.64+0x22], R35 ;  /* 0x0000222308003986 */ /* 0x000fe2000c101526 */
[----:B------:R-:W-:Y:S01]  /*53b0*/  ISETP.GT.AND P3, PT, R4, 0x19, PT ;  /* 0x000000190400780c */ /* 0x000fe20003f64270 */
[----:B------:R-:W-:Y:S01]  /*53c0*/  FMUL R54, R54, R88 ;  /* 0x0000005836367220 */ /* 0x000fe20000400000 */
[----:B------:R-:W-:Y:S01]  /*53d0*/  F2FP.F16.F32.PACK_AB R42, RZ, R42 ;  /* 0x0000002aff2a723e */ /* 0x000fe200000000ff */
[----:B------:R-:W-:Y:S01]  /*53e0*/  @P4 STG.E.U16 desc[UR38][R6.64+0x30], R36 ;  /* 0x0000302406004986 */ /* 0x000fe2000c101526 */
[----:B------:R-:W-:Y:S01]  /*53f0*/  ISETP.GT.AND P2, PT, R3, RZ, P3 ;  /* 0x000000ff0300720c */ /* 0x000fe20001f44270 */
[-C--:B------:R-:W-:Y:S01]  /*5400*/  FMUL R55, R55, R88.reuse ;  /* 0x0000005837377220 */ /* 0x080fe20000400000 */
[C---:B------:R-:W-:Y:S01]  /*5410*/  ISETP.GT.AND P3, PT, R3.reuse, 0x8, P3 ;  /* 0x000000080300780c */ /* 0x040fe20001f64270 */
[-C--:B------:R-:W-:Y:S01]  /*5420*/  FMUL R56, R56, R88.reuse ;  /* 0x0000005838387220 */ /* 0x080fe20000400000 */
[----:B------:R-:W-:Y:S01]  /*5430*/  ISETP.GT.AND P4, PT, R3, RZ, P0 ;  /* 0x000000ff0300720c */ /* 0x000fe20000784270 */
[-C--:B------:R-:W-:Y:S01]  /*5440*/  FMUL R57, R57, R88.reuse ;  /* 0x0000005839397220 */ /* 0x080fe20000400000 */
[----:B------:R-:W-:Y:S01]  /*5450*/  F2FP.F16.F32.PACK_AB R43, RZ, R43 ;  /* 0x0000002bff2b723e */ /* 0x000fe200000000ff */
[----:B------:R-:W-:Y:S01]  /*5460*/  FMUL R58, R58, R88 ;  /* 0x000000583a3a7220 */ /* 0x000fe20000400000 */
[----:B------:R-:W-:Y:S01]  /*5470*/  F2FP.F16.F32.PACK_AB R44, RZ, R44 ;  /* 0x0000002cff2c723e */ /* 0x000fe200000000ff */
[-C--:B------:R-:W-:Y:S01]  /*5480*/  FMUL R59, R59, R88.reuse ;  /* 0x000000583b3b7220 */ /* 0x080fe20000400000 */
[----:B------:R-:W-:Y:S01]  /*5490*/  F2FP.F16.F32.PACK_AB R45, RZ, R45 ;  /* 0x0000002dff2d723e */ /* 0x000fe200000000ff */
[----:B------:R-:W-:Y:S01]  /*54a0*/  FMUL R60, R60, R88 ;  /* 0x000000583c3c7220 */ /* 0x000fe20000400000 */
[----:B------:R-:W-:Y:S01]  /*54b0*/  F2FP.F16.F32.PACK_AB R46, RZ, R46 ;  /* 0x0000002eff2e723e */ /* 0x000fe200000000ff */
[----:B------:R-:W-:Y:S01]  /*54c0*/  @P2 STG.E.U16 desc[UR38][R6.64+0x32], R37 ;  /* 0x0000322506002986 */ /* 0x000fe2000c101526 */
[----:B------:R-:W-:Y:S01]  /*54d0*/  F2FP.F16.F32.PACK_AB R47, RZ, R47 ;  /* 0x0000002fff2f723e */ /* 0x000fe200000000ff */
[----:B------:R-:W-:Y:S01]  /*54e0*/  FMUL R61, R61, R88 ;  /* 0x000000583d3d7220 */ /* 0x000fe20000400000 */
[----:B------:R-:W-:Y:S01]  /*54f0*/  F2FP.F16.F32.PACK_AB R48, RZ, R48 ;  /* 0x00000030ff30723e */ /* 0x000fe200000000ff */
[----:B------:R-:W-:Y:S01]  /*5500*/  @P1 STG.E.U16 desc[UR38][R8.64+0x30], R38 ;  /* 0x0000302608001986 */ /* 0x000fe2000c101526 */
[----:B------:R-:W-:Y:S01]  /*5510*/  ISETP.GT.AND P1, PT, R3, 0x8, P0 ;  /* 0x000000080300780c */ /* 0x000fe20000724270 */
[-C--:B------:R-:W-:Y:S01]  /*5520*/  FMUL R62, R62, R88.reuse ;  /* 0x000000583e3e7220 */ /* 0x080fe20000400000 */
[C---:B------:R-:W-:Y:S01]  /*5530*/  ISETP.GT.AND P0, PT, R4.reuse, 0x28, PT ;  /* 0x000000280400780c */ /* 0x040fe20003f04270 */
[----:B------:R-:W-:Y:S01]  /*5540*/  @P3 STG.E.U16 desc[UR38][R8.64+0x32], R39 ;  /* 0x0000322708003986 */ /* 0x000fe2000c101526 */
[----:B------:R-:W-:Y:S01]  /*5550*/  ISETP.GT.AND P3, PT, R4, 0x21, PT ;  /* 0x000000210400780c */ /* 0x000fe20003f64270 */
[-C--:B------:R-:W-:Y:S01]  /*5560*/  FMUL R63, R63, R88.reuse ;  /* 0x000000583f3f7220 */ /* 0x080fe20000400000 */
[----:B------:R-:W-:Y:S01]  /*5570*/  F2FP.F16.F32.PACK_AB R49, RZ, R49 ;  /* 0x00000031ff31723e */ /* 0x000fe200000000ff */
[----:B------:R-:W-:Y:S01]  /*5580*/  @P4 STG.E.U16 desc[UR38][R6.64+0x40], R40 ;  /* 0x0000402806004986 */ /* 0x000fe2000c101526 */
[C---:B------:R-:W-:Y:S01]  /*5590*/  ISETP.GT.AND P2, PT, R3.reuse, RZ, P3 ;  /* 0x000000ff0300720c */ /* 0x040fe20001f44270 */
[-C--:B------:R-:W-:Y:S01]  /*55a0*/  FMUL R64, R64, R88.reuse ;  /* 0x0000005840407220 */ /* 0x080fe20000400000 */
[----:B------:R-:W-:Y:S01]  /*55b0*/  ISETP.GT.AND P3, PT, R3, 0x8, P3 ;  /* 0x000000080300780c */ /* 0x000fe20001f64270 */
[-C--:B------:R-:W-:Y:S01]  /*55c0*/  FMUL R65, R65, R88.reuse ;  /* 0x0000005841417220 */ /* 0x080fe20000400000 */
        /* <DEDUP_REMOVED lines=62> */
[----:B------:R-:W-:-:S02]  /*59b0*/  F2FP.F16.F32.PACK_AB R68, RZ, R68 ;  /* 0x00000044ff44723e */ /* 0x000fc400000000ff */
[----:B------:R-:W-:Y:S01]  /*59c0*/  F2FP.F16.F32.PACK_AB R69, RZ, R69 ;  /* 0x00000045ff45723e */ /* 0x000fe200000000ff */
[----:B------:R-:W-:Y:S01]  /*59d0*/  @P1 STG.E.U16 desc[UR38][R8.64+0x60], R50 ;  /* 0x0000603208001986 */ /* 0x000fe2000c101526 */
[C---:B------:R-:W-:Y:S02]  /*59e0*/  ISETP.GT.AND P1, PT, R3.reuse, 0x8, P0 ;  /* 0x000000080300780c */ /* 0x040fe40000724270 */
[C---:B------:R-:W-:Y:S01]  /*59f0*/  ISETP.GT.AND P0, PT, R4.reuse, 0x40, PT ;  /* 0x000000400400780c */ /* 0x040fe20003f04270 */
[----:B------:R-:W-:Y:S01]  /*5a00*/  @P3 STG.E.U16 desc[UR38][R8.64+0x62], R51 ;  /* 0x0000623308003986 */ /* 0x000fe2000c101526 */
[----:B------:R-:W-:Y:S02]  /*5a10*/  ISETP.GT.AND P3, PT, R4, 0x39, PT ;  /* 0x000000390400780c */ /* 0x000fe40003f64270 */
[----:B------:R-:W-:Y:S01]  /*5a20*/  F2FP.F16.F32.PACK_AB R70, RZ, R70 ;  /* 0x00000046ff46723e */ /* 0x000fe200000000ff */
[----:B------:R-:W-:Y:S01]  /*5a30*/  @P4 STG.E.U16 desc[UR38][R6.64+0x70], R52 ;  /* 0x0000703406004986 */ /* 0x000fe2000c101526 */
[----:B------:R-:W-:-:S02]  /*5a40*/  ISETP.GT.AND P2, PT, R3, RZ, P3 ;  /* 0x000000ff0300720c */ /* 0x000fc40001f44270 */
[C---:B------:R-:W-:Y:S02]  /*5a50*/  ISETP.GT.AND P3, PT, R3.reuse, 0x8, P3 ;  /* 0x000000080300780c */ /* 0x040fe40001f64270 */
[----:B------:R-:W-:Y:S02]  /*5a60*/  ISETP.GT.AND P4, PT, R3, RZ, P0 ;  /* 0x000000ff0300720c */ /* 0x000fe40000784270 */
[----:B------:R-:W-:Y:S02]  /*5a70*/  F2FP.F16.F32.PACK_AB R71, RZ, R71 ;  /* 0x00000047ff47723e */ /* 0x000fe400000000ff */
[----:B------:R-:W-:Y:S02]  /*5a80*/  F2FP.F16.F32.PACK_AB R72, RZ, R72 ;  /* 0x00000048ff48723e */ /* 0x000fe400000000ff */
[----:B------:R-:W-:Y:S02]  /*5a90*/  F2FP.F16.F32.PACK_AB R73, RZ, R73 ;  /* 0x00000049ff49723e */ /* 0x000fe400000000ff */
        /* <DEDUP_REMOVED lines=33> */
[----:B------:R-:W-:-:S03]  /*5cb0*/  F2FP.F16.F32.PACK_AB R87, RZ, R87 ;  /* 0x00000057ff57723e */ /* 0x000fc600000000ff */
[----:B------:R-:W-:Y:S04]  /*5cc0*/  @P2 STG.E.U16 desc[UR38][R6.64+0x92], R61 ;  /* 0x0000923d06002986 */ /* 0x000fe8000c101526 */
[----:B------:R-:W-:Y:S01]  /*5cd0*/  @P1 STG.E.U16 desc[UR38][R8.64+0x90], R62 ;  /* 0x0000903e08001986 */ /* 0x000fe2000c101526 */
[----:B------:R-:W-:Y:S02]  /*5ce0*/  ISETP.GT.AND P1, PT, R3, 0x8, P0 ;  /* 0x000000080300780c */ /* 0x000fe40000724270 */
[C---:B------:R-:W-:Y:S01]  /*5cf0*/  ISETP.GT.AND P0, PT, R4.reuse, 0x58, PT ;  /* 0x000000580400780c */ /* 0x040fe20003f04270 */
[----:B------:R-:W-:Y:S01]  /*5d00*/  @P3 STG.E.U16 desc[UR38][R8.64+0x92], R63 ;  /* 0x0000923f08003986 */ /* 0x000fe2000c101526 */
[----:B------:R-:W-:-:S03]  /*5d10*/  ISETP.GT.AND P3, PT, R4, 0x51, PT ;  /* 0x000000510400780c */ /* 0x000fc60003f64270 */
[----:B------:R-:W-:Y:S01]  /*5d20*/  @P4 STG.E.U16 desc[UR38][R6.64+0xa0], R64 ;  /* 0x0000a04006004986 */ /* 0x000fe2000c101526 */
[C---:B------:R-:W-:Y:S02]  /*5d30*/  ISETP.GT.AND P2, PT, R3.reuse, RZ, P3 ;  /* 0x000000ff0300720c */ /* 0x040fe40001f44270 */
[C---:B------:R-:W-:Y:S02]  /*5d40*/  ISETP.GT.AND P3, PT, R3.reuse, 0x8, P3 ;  /* 0x000000080300780c */ /* 0x040fe40001f64270 */
[----:B------:R-:W-:-:S09]  /*5d50*/  ISETP.GT.AND P4, PT, R3, RZ, P0 ;  /* 0x000000ff0300720c */ /* 0x000fd20000784270 */
        /* <DEDUP_REMOVED lines=9> */
[C---:B------:R-:W-:Y:S02]  /*5df0*/  ISETP.GT.AND P3, PT, R3.reuse, RZ, P0 ;  /* 0x000000ff0300720c */ /* 0x040fe40000764270 */
[----:B------:R-:W-:-:S07]  /*5e00*/  ISETP.GT.AND P0, PT, R3, 0x8, P0 ;  /* 0x000000080300780c */ /* 0x000fce0000704270 */
[----:B------:R-:W-:Y:S04]  /*5e10*/  @P2 STG.E.U16 desc[UR38][R6.64+0xb2], R69 ;  /* 0x0000b24506002986 */ /* 0x000fe8000c101526 */
[----:B------:R-:W-:Y:S01]  /*5e20*/  @P1 STG.E.U16 desc[UR38][R8.64+0xb0], R70 ;  /* 0x0000b04608001986 */ /* 0x000fe2000c101526 */
[----:B------:R-:W-:-:S03]  /*5e30*/  ISETP.GT.AND P1, PT, R4, 0x68, PT ;  /* 0x000000680400780c */ /* 0x000fc60003f24270 */
        /* <DEDUP_REMOVED lines=11> */
[C---:B------:R-:W-:Y:S02]  /*5ef0*/  ISETP.GT.AND P2, PT, R3.reuse, RZ, P0 ;  /* 0x000000ff0300720c */ /* 0x040fe40000744270 */
[----:B------:R-:W-:Y:S01]  /*5f00*/  ISETP.GT.AND P0, PT, R3, 0x8, P0 ;  /* 0x000000080300780c */ /* 0x000fe20000704270 */
[----:B------:R-:W-:Y:S01]  /*5f10*/  @P3 STG.E.U16 desc[UR38][R6.64+0xd0], R76 ;  /* 0x0000d04c06003986 */ /* 0x000fe2000c101526 */
[----:B------:R-:W-:-:S04]  /*5f20*/  ISETP.GT.AND P3, PT, R4, 0x70, PT ;  /* 0x000000700400780c */ /* 0x000fc80003f64270 */
[C---:B------:R-:W-:Y:S02]  /*5f30*/  ISETP.GT.AND P4, PT, R3.reuse, RZ, P3 ;  /* 0x000000ff0300720c */ /* 0x040fe40001f84270 */
[----:B------:R-:W-:-:S03]  /*5f40*/  ISETP.GT.AND P3, PT, R3, 0x8, P3 ;  /* 0x000000080300780c */ /* 0x000fc60001f64270 */
[----:B------:R-:W-:Y:S01]  /*5f50*/  @P2 STG.E.U16 desc[UR38][R6.64+0xd2], R77 ;  /* 0x0000d24d06002986 */ /* 0x000fe2000c101526 */
[----:B------:R-:W-:-:S03]  /*5f60*/  ISETP.GT.AND P2, PT, R4, 0x79, PT ;  /* 0x000000790400780c */ /* 0x000fc60003f44270 */
[----:B------:R-:W-:Y:S01]  /*5f70*/  @P1 STG.E.U16 desc[UR38][R8.64+0xd0], R78 ;  /* 0x0000d04e08001986 */ /* 0x000fe2000c101526 */
[----:B------:R-:W-:-:S03]  /*5f80*/  ISETP.GT.AND P1, PT, R4, 0x78, PT ;  /* 0x000000780400780c */ /* 0x000fc60003f24270 */
[----:B------:R-:W-:Y:S01]  /*5f90*/  @P0 STG.E.U16 desc[UR38][R8.64+0xd2], R79 ;  /* 0x0000d24f08000986 */ /* 0x000fe2000c101526 */
[----:B------:R-:W-:-:S03]  /*5fa0*/  ISETP.GT.AND P0, PT, R4, 0x71, PT ;  /* 0x000000710400780c */ /* 0x000fc60003f04270 */
[----:B------:R-:W-:Y:S01]  /*5fb0*/  @P4 STG.E.U16 desc[UR38][R6.64+0xe0], R80 ;  /* 0x0000e05006004986 */ /* 0x000fe2000c101526 */
[C---:B------:R-:W-:Y:S02]  /*5fc0*/  ISETP.GT.AND P4, PT, R3.reuse, RZ, P0 ;  /* 0x000000ff0300720c */ /* 0x040fe40000784270 */
[----:B------:R-:W-:-:S11]  /*5fd0*/  ISETP.GT.AND P0, PT, R3, 0x8, P0 ;  /* 0x000000080300780c */ /* 0x000fd60000704270 */
[----:B------:R-:W-:Y:S02]  /*5fe0*/  @P4 IMAD.MOV.U32 R4, RZ, RZ, R6 ;  /* 0x000000ffff044224 */ /* 0x000fe400078e0006 */
[----:B------:R-:W-:-:S05]  /*5ff0*/  @P4 IMAD.MOV.U32 R5, RZ, RZ, R7 ;  /* 0x000000ffff054224 */ /* 0x000fca00078e0007 */
[----:B------:R0:W-:Y:S01]  /*6000*/  @P4 STG.E.U16 desc[UR38][R4.64+0xe2], R81 ;  /* 0x0000e25104004986 */ /* 0x0001e2000c101526 */
[C---:B------:R-:W-:Y:S02]  /*6010*/  ISETP.GT.AND P4, PT, R3.reuse, RZ, P2 ;  /* 0x000000ff0300720c */ /* 0x040fe40001784270 */
[----:B------:R-:W-:Y:S01]  /*6020*/  ISETP.GT.AND P2, PT, R3, 0x8, P2 ;  /* 0x000000080300780c */ /* 0x000fe20001744270 */
[----:B0-----:R-:W-:Y:S02]  /*6030*/  @P3 IMAD.MOV.U32 R4, RZ, RZ, R8 ;  /* 0x000000ffff043224 */ /* 0x001fe400078e0008 */
[----:B------:R-:W-:-:S05]  /*6040*/  @P3 IMAD.MOV.U32 R5, RZ, RZ, R9 ;  /* 0x000000ffff053224 */ /* 0x000fca00078e0009 */
[----:B------:R0:W-:Y:S01]  /*6050*/  @P3 STG.E.U16 desc[UR38][R4.64+0xe0], R82 ;  /* 0x0000e05204003986 */ /* 0x0001e2000c101526 */
[C---:B------:R-:W-:Y:S02]  /*6060*/  ISETP.GT.AND P3, PT, R3.reuse, RZ, P1 ;  /* 0x000000ff0300720c */ /* 0x040fe40000f64270 */
[----:B------:R-:W-:Y:S01]  /*6070*/  ISETP.GT.AND P1, PT, R3, 0x8, P1 ;  /* 0x000000080300780c */ /* 0x000fe20000f24270 */
[----:B0-----:R-:W-:Y:S02]  /*6080*/  @P0 IMAD.MOV.U32 R4, RZ, RZ, R8 ;  /* 0x000000ffff040224 */ /* 0x001fe400078e0008 */
[----:B------:R-:W-:-:S05]  /*6090*/  @P0 IMAD.MOV.U32 R5, RZ, RZ, R9 ;  /* 0x000000ffff050224 */ /* 0x000fca00078e0009 */
[----:B------:R0:W-:Y:S03]  /*60a0*/  @P0 STG.E.U16 desc[UR38][R4.64+0xe2], R83 ;  /* 0x0000e25304000986 */ /* 0x0001e6000c101526 */
[----:B0-----:R-:W-:Y:S02]  /*60b0*/  @P3 IMAD.MOV.U32 R4, RZ, RZ, R6 ;  /* 0x000000ffff043224 */ /* 0x001fe400078e0006 */
[----:B------:R-:W-:-:S05]  /*60c0*/  @P3 IMAD.MOV.U32 R5, RZ, RZ, R7 ;  /* 0x000000ffff053224 */ /* 0x000fca00078e0007 */
[----:B------:R0:W-:Y:S04]  /*60d0*/  @P3 STG.E.U16 desc[UR38][R4.64+0xf0], R84 ;  /* 0x0000f05404003986 */ /* 0x0001e8000c101526 */
[----:B------:R4:W-:Y:S01]  /*60e0*/  @P4 STG.E.U16 desc[UR38][R6.64+0xf2], R85 ;  /* 0x0000f25506004986 */ /* 0x0009e2000c101526 */
[----:B0-----:R-:W-:Y:S02]  /*60f0*/  @P1 IMAD.MOV.U32 R4, RZ, RZ, R8 ;  /* 0x000000ffff041224 */ /* 0x001fe400078e0008 */
[----:B------:R-:W-:-:S05]  /*6100*/  @P1 IMAD.MOV.U32 R5, RZ, RZ, R9 ;  /* 0x000000ffff051224 */ /* 0x000fca00078e0009 */
[----:B------:R4:W-:Y:S04]  /*6110*/  @P1 STG.E.U16 desc[UR38][R4.64+0xf0], R86 ;  /* 0x0000f05604001986 */ /* 0x0009e8000c101526 */
[----:B------:R4:W-:Y:S02]  /*6120*/  @P2 STG.E.U16 desc[UR38][R8.64+0xf2], R87 ;  /* 0x0000f25708002986 */ /* 0x0009e4000c101526 */
.L_x_158:
[----:B------:R-:W-:Y:S05]  /*6130*/  BSYNC B0 ;  /* 0x0000000000007941 */ /* 0x000fea0003800000 */
.L_x_32:
[----:B------:R-:W-:Y:S01]  /*6140*/  IADD3 R16, P0, R16, UR36, RZ ;  /* 0x0000002410107c10 */ /* 0x000fe2000ff1e0ff */
[----:B------:R-:W-:Y:S01]  /*6150*/  ULDC.64 UR4, c[0x0][0x650] ;  /* 0x0001940000047ab9 */ /* 0x000fe20000000a00 */
[----:B------:R-:W-:Y:S01]  /*6160*/  PRMT R3, RZ, 0x7610, R3 ;  /* 0x00007610ff037816 */ /* 0x000fe20000000003 */
[----:B------:R-:W-:Y:S01]  /*6170*/  IMAD.MOV.U32 R100, RZ, RZ, -0x1 ;  /* 0xffffffffff647424 */ /* 0x000fe200078e00ff */
[----:B------:R-:W-:Y:S01]  /*6180*/  IADD3.X R17, R17, UR42, RZ, P0, !PT ;  /* 0x0000002a11117c10 */ /* 0x000fe200087fe4ff */
[----:B------:R-:W-:Y:S01]  /*6190*/  IMAD.MOV.U32 R99, RZ, RZ, -0x1 ;  /* 0xffffffffff637424 */ /* 0x000fe200078e00ff */
[----:B------:R-:W-:-:S04]  /*61a0*/  ISETP.GE.U32.AND P0, PT, R16, UR4, PT ;  /* 0x0000000410007c0c */ /* 0x000fc8000bf06070 */
[----:B------:R-:W-:-:S13]  /*61b0*/  ISETP.GE.U32.AND.EX P0, PT, R17, UR5, PT, P0 ;  /* 0x0000000511007c0c */ /* 0x000fda000bf06100 */
[----:B------:R-:W-:Y:S05]  /*61c0*/  @P0 BRA `(.L_x_159) ;  /* 0x00000004004c0947 */ /* 0x000fea0003800000 */
[----:B------:R-:W0:Y:S01]  /*61d0*/  LDC.64 R10, c[0x0][0x628] ;  /* 0x00018a00ff0a7b82 */ /* 0x000e220000000a00 */
[----:B---3--:R-:W3:Y:S01]  /*61e0*/  S2R R12, SR_CTAID.X ;  /* 0x00000000000c7919 */ /* 0x008ee20000002500 */
[----:B-12-4-:R-:W-:Y:S02]  /*61f0*/  IMAD.MOV.U32 R8, RZ, RZ, R16 ;  /* 0x000000ffff087224 */ /* 0x016fe400078e0010 */
[----:B------:R-:W-:Y:S01]  /*6200*/  IMAD.MOV.U32 R9, RZ, RZ, R17 ;  /* 0x000000ffff097224 */ /* 0x000fe200078e0011 */
[----:B------:R-:W1:Y:S03]  /*6210*/  S2R R20, SR_CTAID.Y ;  /* 0x0000000000147919 */ /* 0x000e660000002600 */
[----:B------:R-:W2:Y:S08]  /*6220*/  LDC R0, c[0x0][0x630] ;  /* 0x00018c00ff007b82 */ /* 0x000eb00000000800 */
[----:B------:R-:W4:Y:S01]  /*6230*/  LDC.64 R14, c[0x0][0x620] ;  /* 0x00018800ff0e7b82 */ /* 0x000f220000000a00 */
[----:B0-----:R-:W-:-:S04]  /*6240*/  ISETP.NE.U32.AND P0, PT, R10, RZ, PT ;  /* 0x000000ff0a00720c */ /* 0x001fc80003f05070 */
[----:B------:R-:W-:-:S13]  /*6250*/  ISETP.NE.AND.EX P0, PT, R11, RZ, PT, P0 ;  /* 0x000000ff0b00720c */ /* 0x000fda0003f05300 */
[----:B-1234-:R-:W-:Y:S05]  /*6260*/  @!P0 BRA `(.L_x_160) ;  /* 0x0000000000288947 */ /* 0x01efea0003800000 */
        /* <DEDUP_REMOVED lines=10> */
.L_x_160:
[-CC-:B------:R-:W-:Y:S01]  /*6310*/  SHF.R.U64 R99, R8, R0.reuse, R9.reuse ;  /* 0x0000000008637219 */ /* 0x180fe20000001209 */
[----:B------:R-:W0:Y:S01]  /*6320*/  LDC.64 R26, c[0x0][0x640] ;  /* 0x00019000ff1a7b82 */ /* 0x000e220000000a00 */
[----:B------:R-:W-:Y:S01]  /*6330*/  SHF.R.U32.HI R0, RZ, R0, R9 ;  /* 0x00000000ff007219 */ /* 0x000fe20000011609 */
[----:B------:R-:W-:Y:S01]  /*6340*/  ULDC UR4, c[0x0][0x150] ;  /* 0x0000540000047ab9 */ /* 0x000fe20000000800 */
[----:B------:R-:W-:Y:S02]  /*6350*/  IADD3 R3, P0, RZ, -R99, RZ ;  /* 0x80000063ff037210 */ /* 0x000fe40007f1e0ff */
[----:B------:R-:W-:-:S03]  /*6360*/  I2FP.F32.U32 R7, R12 ;  /* 0x0000000c00077245 */ /* 0x000fc60000201000 */
[----:B------:R-:W1:Y:S01]  /*6370*/  LDC R6, c[0x0][0x618] ;  /* 0x00018600ff067b82 */ /* 0x000e620000000800 */
[----:B------:R-:W-:Y:S02]  /*6380*/  IMAD.X R5, RZ, RZ, ~R0, P0 ;  /* 0x000000ffff057224 */ /* 0x000fe400000e0e00 */
[----:B------:R-:W-:Y:S01]  /*6390*/  FMUL R7, R7, UR4 ;  /* 0x0000000407077c20 */ /* 0x000fe20008400000 */
[----:B------:R-:W-:Y:S01]  /*63a0*/  ULDC UR4, c[0x0][0x154] ;  /* 0x0000550000047ab9 */ /* 0x000fe20000000800 */
[-C--:B------:R-:W-:Y:S02]  /*63b0*/  IMAD R0, R5, R14.reuse, RZ ;  /* 0x0000000e05007224 */ /* 0x080fe400078e02ff */
[C---:B------:R-:W-:Y:S01]  /*63c0*/  IMAD.WIDE.U32 R4, R3.reuse, R14, R16 ;  /* 0x0000000e03047225 */ /* 0x040fe200078e0010 */
[----:B------:R-:W2:Y:S01]  /*63d0*/  LDC R11, c[0x0][0x608] ;  /* 0x00018200ff0b7b82 */ /* 0x000ea20000000800 */
[----:B------:R-:W3:Y:S02]  /*63e0*/  F2I.U32.TRUNC.NTZ R7, R7 ;  /* 0x0000000700077305 */ /* 0x000ee4000020f000 */
[----:B------:R-:W-:-:S04]  /*63f0*/  IMAD R3, R3, R15, R0 ;  /* 0x0000000f03037224 */ /* 0x000fc800078e0200 */
[----:B------:R-:W-:Y:S01]  /*6400*/  IMAD.IADD R3, R5, 0x1, R3 ;  /* 0x0000000105037824 */ /* 0x000fe200078e0203 */
[----:B------:R-:W4:Y:S01]  /*6410*/  LDC R8, c[0x0][0x658] ;  /* 0x00019600ff087b82 */ /* 0x000f220000000800 */
[----:B------:R-:W-:Y:S02]  /*6420*/  I2FP.F32.U32 R5, R20 ;  /* 0x0000001400057245 */ /* 0x000fe40000201000 */
[----:B0-----:R-:W-:-:S04]  /*6430*/  ISETP.NE.U32.AND P0, PT, R26, RZ, PT ;  /* 0x000000ff1a00720c */ /* 0x001fc80003f05070 */
[----:B------:R-:W-:Y:S01]  /*6440*/  ISETP.NE.AND.EX P0, PT, R27, RZ, PT, P0 ;  /* 0x000000ff1b00720c */ /* 0x000fe20003f05300 */
[----:B------:R-:W0:Y:S01]  /*6450*/  LDC R9, c[0x0][0x144] ;  /* 0x00005100ff097b82 */ /* 0x000e220000000800 */
[-C--:B-1----:R-:W-:Y:S01]  /*6460*/  SHF.R.U64 R13, R4, R6.reuse, R3 ;  /* 0x00000006040d7219 */ /* 0x082fe20000001203 */
[----:B---3--:R-:W-:Y:S01]  /*6470*/  IMAD.MOV R7, RZ, RZ, -R7 ;  /* 0x000000ffff077224 */ /* 0x008fe200078e0a07 */
[----:B------:R-:W-:Y:S01]  /*6480*/  SHF.R.U32.HI R0, RZ, R6, R3 ;  /* 0x00000006ff007219 */ /* 0x000fe20000011603 */
[----:B------:R-:W-:-:S04]  /*6490*/  FMUL R6, R5, UR4 ;  /* 0x0000000405067c20 */ /* 0x000fc80008400000 */
[----:B------:R-:W1:Y:S01]  /*64a0*/  LDC R21, c[0x0][0x148] ;  /* 0x00005200ff157b82 */ /* 0x000e620000000800 */
[----:B------:R3:W0:Y:S01]  /*64b0*/  F2I.U32.TRUNC.NTZ R14, R6 ;  /* 0x00000006000e7305 */ /* 0x000622000020f000 */
[-CC-:B--2---:R-:W-:Y:S02]  /*64c0*/  SHF.R.U64 R10, R13, R11.reuse, R0.reuse ;  /* 0x0000000b0d0a7219 */ /* 0x184fe40000001200 */
[----:B------:R-:W-:-:S04]  /*64d0*/  SHF.R.U32.HI R3, RZ, R11, R0 ;  /* 0x0000000bff037219 */ /* 0x000fc80000011600 */
[----:B-----5:R-:W2:Y:S01]  /*64e0*/  LDC R24, c[0x0][0x648] ;  /* 0x00019200ff187b82 */ /* 0x020ea20000000800 */
[-CC-:B----4-:R-:W-:Y:S02]  /*64f0*/  SHF.R.U64 R15, R10, R8.reuse, R3.reuse ;  /* 0x000000080a0f7219 */ /* 0x190fe40000001203 */
[----:B------:R-:W-:-:S03]  /*6500*/  SHF.R.U32.HI R5, RZ, R8, R3 ;  /* 0x00000008ff057219 */ /* 0x000fc60000011603 */
[----:B------:R-:W-:Y:S02]  /*6510*/  IMAD.MOV.U32 R4, RZ, RZ, R15 ;  /* 0x000000ffff047224 */ /* 0x000fe400078e000f */
[----:B------:R-:W4:Y:S01]  /*6520*/  LDC R28, c[0x0][0x638] ;  /* 0x00018e00ff1c7b82 */ /* 0x000f220000000800 */
[----:B0-----:R-:W-:-:S07]  /*6530*/  IMAD R25, R9, R7, R12 ;  /* 0x0000000709197224 */ /* 0x001fce00078e020c */
[----:B------:R-:W0:Y:S08]  /*6540*/  LDC R29, c[0x0][0x610] ;  /* 0x00018400ff1d7b82 */ /* 0x000e300000000800 */
[----:B------:R-:W0:Y:S01]  /*6550*/  LDC R30, c[0x0][0x600] ;  /* 0x00018000ff1e7b82 */ /* 0x000e220000000800 */
[----:B-1-3--:R-:W-:Y:S05]  /*6560*/  @!P0 BRA `(.L_x_161) ;  /* 0x0000000000288947 */ /* 0x00afea0003800000 */
[----:B------:R-:W1:Y:S02]  /*6570*/  LDC R0, c[0x0][0x64c] ;  /* 0x00019300ff007b82 */ /* 0x000e640000000800 */
[----:B-1----:R-:W-:-:S05]  /*6580*/  IADD3 R3, P0, R15, R0, RZ ;  /* 0x000000000f037210 */ /* 0x002fca0007f1e0ff */
        /* <DEDUP_REMOVED lines=8> */
.L_x_161:
[----:B------:R-:W-:Y:S01]  /*6610*/  ISETP.NE.AND P0, PT, R2, 0x1, PT ;  /* 0x000000010200780c */ /* 0x000fe20003f05270 */
[----:B------:R-:W-:Y:S01]  /*6620*/  IMAD.MOV R14, RZ, RZ, -R14 ;  /* 0x000000ffff0e7224 */ /* 0x000fe200078e0a0e */
[----:B--2---:R-:W-:Y:S02]  /*6630*/  SHF.R.U64 R0, R4, R24, R5 ;  /* 0x0000001804007219 */ /* 0x004fe40000001205 */
[----:B------:R-:W-:Y:S02]  /*6640*/  LOP3.LUT R3, R10, R97, RZ, 0xc0, !PT ;  /* 0x000000610a037212 */ /* 0x000fe400078ec0ff */
[----:B------:R-:W-:Y:S01]  /*6650*/  LOP3.LUT R6, R13, R96, RZ, 0xc0, !PT ;  /* 0x000000600d067212 */ /* 0x000fe200078ec0ff */
[----:B------:R-:W-:Y:S02]  /*6660*/  IMAD.MOV R4, RZ, RZ, -R0 ;  /* 0x000000ffff047224 */ /* 0x000fe400078e0a00 */
[----:B------:R-:W-:Y:S02]  /*6670*/  IMAD R0, R92, R0, R3 ;  /* 0x000000005c007224 */ /* 0x000fe400078e0203 */
[----:B----4-:R-:W-:-:S02]  /*6680*/  IMAD R3, R4, R28, R15 ;  /* 0x0000001c04037224 */ /* 0x010fc400078e020f */
[----:B------:R-:W-:Y:S02]  /*6690*/  @P0 IMAD R25, R21, R14, R20 ;  /* 0x0000000e15190224 */ /* 0x000fe400078e0214 */
[----:B0-----:R-:W-:Y:S02]  /*66a0*/  IMAD R5, R3, R30, R6 ;  /* 0x0000001e03057224 */ /* 0x001fe400078e0206 */
[----:B------:R-:W-:Y:S02]  /*66b0*/  IMAD R0, R0, R29, R25 ;  /* 0x0000001d00007224 */ /* 0x000fe400078e0219 */
[----:B------:R-:W-:-:S03]  /*66c0*/  IMAD.MOV.U32 R4, RZ, RZ, 0x1 ;  /* 0x00000001ff047424 */ /* 0x000fc600078e00ff */
[----:B------:R-:W-:Y:S02]  /*66d0*/  SEL R100, R5, R0, !P0 ;  /* 0x0000000005647207 */ /* 0x000fe40004000000 */
[----:B------:R-:W-:Y:S02]  /*66e0*/  PRMT R3, R4, 0x7610, R3 ;  /* 0x0000761004037816 */ /* 0x000fe40000000003 */
[----:B------:R-:W-:-:S07]  /*66f0*/  SEL R0, R0, R5, !P0 ;  /* 0x0000000500007207 */ /* 0x000fce0004000000 */
.L_x_159:
[----:B------:R-:W-:Y:S01]  /*6700*/  LOP3.LUT P0, RZ, R3, 0xff, RZ, 0xc0, !PT ;  /* 0x000000ff03ff7812 */ /* 0x000fe2000780c0ff */
[----:B------:R-:W-:Y:S01]  /*6710*/  UIMAD.WIDE.U32 UR4, UR41, -0x55555555, URZ ;  /* 0xaaaaaaab290478a5 */ /* 0x000fe2000f8e003f */
[----:B------:R-:W-:-:S03]  /*6720*/  IMAD.MOV.U32 R101, RZ, RZ, R0 ;  /* 0x000000ffff657224 */ /* 0x000fc600078e0000 */
[----:B------:R-:W-:-:S04]  /*6730*/  USHF.R.U32.HI UR4, URZ, 0x1, UR5 ;  /* 0x000000013f047899 */ /* 0x000fc80008011605 */
[----:B------:R-:W-:-:S04]  /*6740*/  UIMAD UR41, UR4, -0x3, UR41 ;  /* 0xfffffffd042978a4 */ /* 0x000fc8000f8e0229 */
[----:B------:R-:W-:Y:S08]  /*6750*/  @P0 BRA `(.L_x_162) ;  /* 0xffffffac00240947 */ /* 0x000ff0000383ffff */
[----:B------:R-:W-:Y:S05]  /*6760*/  EXIT ;  /* 0x000000000000794d */ /* 0x000fea0003800000 */
.L_x_7:
        /* <DEDUP_REMOVED lines=26> */
.L_x_164:
[----:B------:R-:W0:Y:S01]  /*6910*/  LDC.64 R28, c[0x0][0x640] ;  /* 0x00019000ff1c7b82 */ /* 0x000e220000000a00 */
[-CC-:B------:R-:W-:Y:S01]  /*6920*/  SHF.R.U64 R22, R14, R6.reuse, R15.reuse ;  /* 0x000000060e167219 */ /* 0x180fe2000000120f */
[----:B------:R-:W-:Y:S01]  /*6930*/  IMAD.MOV.U32 R30, RZ, RZ, 0x1 ;  /* 0x00000001ff1e7424 */ /* 0x000fe200078e00ff */
[----:B------:R-:W-:Y:S02]  /*6940*/  SHF.R.U32.HI R6, RZ, R6, R15 ;  /* 0x00000006ff067219 */ /* 0x000fe4000001160f */
[----:B------:R-:W-:-:S03]  /*6950*/  IADD3 R13, P0, RZ, -R22, RZ ;  /* 0x80000016ff0d7210 */ /* 0x000fc60007f1e0ff */
[----:B------:R-:W1:Y:S02]  /*6960*/  LDC R12, c[0x0][0x618] ;  /* 0x00018600ff0c7b82 */ /* 0x000e640000000800 */
[----:B------:R-:W-:-:S04]  /*6970*/  IMAD.X R11, RZ, RZ, ~R6, P0 ;  /* 0x000000ffff0b7224 */ /* 0x000fc800000e0e06 */
[-C--:B------:R-:W-:Y:S02]  /*6980*/  IMAD R6, R11, R24.reuse, RZ ;  /* 0x000000180b067224 */ /* 0x080fe400078e02ff */
[----:B------:R-:W2:Y:S01]  /*6990*/  LDC R14, c[0x0][0x608] ;  /* 0x00018200ff0e7b82 */ /* 0x000ea20000000800 */
[----:B------:R-:W-:-:S04]  /*69a0*/  IMAD.WIDE.U32 R10, R13, R24, R16 ;  /* 0x000000180d0a7225 */ /* 0x000fc800078e0010 */
[----:B------:R-:W-:-:S03]  /*69b0*/  IMAD R13, R13, R25, R6 ;  /* 0x000000190d0d7224 */ /* 0x000fc600078e0206 */
[----:B------:R-:W3:Y:S01]  /*69c0*/  LDC R27, c[0x0][0x658] ;  /* 0x00019600ff1b7b82 */ /* 0x000ee20000000800 */
[----:B------:R-:W-:Y:S01]  /*69d0*/  IMAD.IADD R11, R11, 0x1, R13 ;  /* 0x000000010b0b7824 */ /* 0x000fe200078e020d */
[----:B0-----:R-:W-:-:S04]  /*69e0*/  ISETP.NE.U32.AND P0, PT, R28, RZ, PT ;  /* 0x000000ff1c00720c */ /* 0x001fc80003f05070 */
[----:B------:R-:W-:Y:S02]  /*69f0*/  ISETP.NE.AND.EX P0, PT, R29, RZ, PT, P0 ;  /* 0x000000ff1d00720c */ /* 0x000fe40003f05300 */
[----:B------:R-:W0:Y:S01]  /*6a00*/  LDC R24, c[0x0][0x600] ;  /* 0x00018000ff187b82 */ /* 0x000e220000000800 */
[-CC-:B-1----:R-:W-:Y:S01]  /*6a10*/  SHF.R.U64 R8, R10, R12.reuse, R11.reuse ;  /* 0x0000000c0a087219 */ /* 0x182fe2000000120b */
[----:B------:R-:W-:Y:S01]  /*6a20*/  IMAD.MOV.U32 R10, RZ, RZ, -0x1 ;  /* 0xffffffffff0a7424 */ /* 0x000fe200078e00ff */
[----:B------:R-:W-:-:S05]  /*6a30*/  SHF.R.U32.HI R11, RZ, R12, R11 ;  /* 0x0000000cff0b7219 */ /* 0x000fca000001160b */
[----:B------:R-:W1:Y:S01]  /*6a40*/  LDC R25, c[0x0][0x648] ;  /* 0x00019200ff197b82 */ /* 0x000e620000000800 */
[-CC-:B--2---:R-:W-:Y:S02]  /*6a50*/  SHF.R.U64 R21, R8, R14.reuse, R11.reuse ;  /* 0x0000000e08157219 */ /* 0x184fe4000000120b */
[----:B------:R-:W-:-:S05]  /*6a60*/  SHF.R.U32.HI R6, RZ, R14, R11 ;  /* 0x0000000eff067219 */ /* 0x000fca000001160b */
[----:B------:R-:W2:Y:S01]  /*6a70*/  LDC R26, c[0x0][0x638] ;  /* 0x00018e00ff1a7b82 */ /* 0x000ea20000000800 */
[-C--:B---3--:R-:W-:Y:S02]  /*6a80*/  SHF.L.U32 R10, R10, R27.reuse, RZ ;  /* 0x0000001b0a0a7219 */ /* 0x088fe400000006ff */
[-CC-:B------:R-:W-:Y:S02]  /*6a90*/  SHF.R.U64 R23, R21, R27.reuse, R6.reuse ;  /* 0x0000001b15177219 */ /* 0x180fe40000001206 */
[----:B------:R-:W-:Y:S02]  /*6aa0*/  LOP3.LUT R32, RZ, R10, RZ, 0x33, !PT ;  /* 0x0000000aff207212 */ /* 0x000fe400078e33ff */
[----:B------:R-:W-:Y:S01]  /*6ab0*/  SHF.R.U32.HI R11, RZ, R27, R6 ;  /* 0x0000001bff0b7219 */ /* 0x000fe20000011606 */
[----:B------:R-:W3:Y:S01]  /*6ac0*/  LDC R31, c[0x0][0x610] ;  /* 0x00018400ff1f7b82 */ /* 0x000ee20000000800 */
[----:B------:R-:W-:Y:S01]  /*6ad0*/  IMAD.MOV.U32 R10, RZ, RZ, R23 ;  /* 0x000000ffff0a7224 */ /* 0x000fe200078e0017 */
[----:B------:R-:W-:Y:S06]  /*6ae0*/  @!P0 BRA `(.L_x_165) ;  /* 0x0000000000288947 */ /* 0x000fec0003800000 */
        /* <DEDUP_REMOVED lines=10> */
.L_x_165:
[----:B------:R-:W-:Y:S02]  /*6b90*/  ISETP.NE.AND P0, PT, R2, 0x1, PT ;  /* 0x000000010200780c */ /* 0x000fe40003f05270 */
[----:B-1----:R-:W-:Y:S01]  /*6ba0*/  SHF.R.U64 R6, R10, R25, R11 ;  /* 0x000000190a067219 */ /* 0x002fe2000000120b */
[----:B0-----:R-:W-:Y:S01]  /*6bb0*/  VIADD R11, R24, 0xffffffff ;  /* 0xffffffff180b7836 */ /* 0x001fe20000000000 */
[----:B------:R-:W-:Y:S02]  /*6bc0*/  SHF.L.U32 R30, R30, R27, RZ ;  /* 0x0000001b1e1e7219 */ /* 0x000fe400000006ff */
[----:B------:R-:W-:Y:S01]  /*6bd0*/  LOP3.LUT R5, R21, R32, RZ, 0xc0, !PT ;  /* 0x0000002015057212 */ /* 0x000fe200078ec0ff */
[----:B------:R-:W-:-:S04]  /*6be0*/  IMAD.MOV R10, RZ, RZ, -R6 ;  /* 0x000000ffff0a7224 */ /* 0x000fc800078e0a06 */
[----:B------:R-:W-:Y:S01]  /*6bf0*/  IMAD R6, R30, R6, R5 ;  /* 0x000000061e067224 */ /* 0x000fe200078e0205 */
[----:B------:R-:W-:Y:S01]  /*6c00*/  LOP3.LUT R5, R8, R11, RZ, 0xc0, !PT ;  /* 0x0000000b08057212 */ /* 0x000fe200078ec0ff */
[----:B------:R-:W-:Y:S02]  /*6c10*/  @P0 IMAD R7, R9, R20, R4 ;  /* 0x0000001409070224 */ /* 0x000fe400078e0204 */
[----:B--2---:R-:W-:Y:S02]  /*6c20*/  IMAD R4, R10, R26, R23 ;  /* 0x0000001a0a047224 */ /* 0x004fe400078e0217 */
[----:B---3--:R-:W-:Y:S02]  /*6c30*/  IMAD R7, R6, R31, R7 ;  /* 0x0000001f06077224 */ /* 0x008fe400078e0207 */
[----:B------:R-:W-:Y:S02]  /*6c40*/  IMAD R4, R4, R24, R5 ;  /* 0x0000001804047224 */ /* 0x000fe400078e0205 */
[----:B------:R-:W-:-:S02]  /*6c50*/  IMAD.MOV.U32 R8, RZ, RZ, 0x1 ;  /* 0x00000001ff087424 */ /* 0x000fc400078e00ff */
[----:B------:R-:W-:Y:S01]  /*6c60*/  IMAD.MOV.U32 R6, RZ, RZ, R22 ;  /* 0x000000ffff067224 */ /* 0x000fe200078e0016 */
[----:B------:R-:W-:Y:S02]  /*6c70*/  SEL R19, R4, R7, !P0 ;  /* 0x0000000704137207 */ /* 0x000fe40004000000 */
[----:B------:R-:W-:-:S07]  /*6c80*/  SEL R21, R7, R4, !P0 ;  /* 0x0000000407157207 */ /* 0x000fce0004000000 */
.L_x_163:
[----:B------:R-:W-:-:S08]  /*6c90*/  NOP ;  /* 0x0000000000007918 */ /* 0x000fd00000000000 */
[----:B------:R-:W0:-:S00]  /*6ca0*/  USETMAXREG.DEALLOC.CTAPOOL 0x28 ;  /* 0x00000028000079c8 */ /* 0x000e0000080e0500 */
[----:B0-----:R-:W-:-:S13]  /*6cb0*/  ISETP.NE.AND P0, PT, R3, RZ, PT ;  /* 0x000000ff0300720c */ /* 0x001fda0003f05270 */
[----:B------:R-:W-:Y:S05]  /*6cc0*/  @P0 EXIT ;  /* 0x000000000000094d */ /* 0x000fea0003800000 */
[----:B------:R-:W-:Y:S01]  /*6cd0*/  LOP3.LUT P0, RZ, R8, 0xff, RZ, 0xc0, !PT ;  /* 0x000000ff08ff7812 */ /* 0x000fe2000780c0ff */
[----:B------:R-:W-:Y:S02]  /*6ce0*/  IMAD.MOV.U32 R3, RZ, RZ, 0x1 ;  /* 0x00000001ff037424 */ /* 0x000fe400078e00ff */
[----:B------:R-:W-:-:S10]  /*6cf0*/  IMAD.MOV.U32 R8, RZ, RZ, RZ ;  /* 0x000000ffff087224 */ /* 0x000fd400078e00ff */
[----:B------:R-:W-:Y:S05]  /*6d00*/  @!P0 BRA `(.L_x_166) ;  /* 0x0000000c00448947 */ /* 0x000fea0003800000 */
[----:B------:R-:W0:Y:S01]  /*6d10*/  LDC R3, c[0x0][0x28c] ;  /* 0x0000a300ff037b82 */ /* 0x000e220000000800 */
[----:B------:R-:W-:Y:S01]  /*6d20*/  ULDC UR5, c[0x0][0x658] ;  /* 0x0001960000057ab9 */ /* 0x000fe20000000800 */
[----:B------:R-:W-:Y:S01]  /*6d30*/  UMOV UR6, 0xffffffff ;  /* 0xffffffff00067882 */ /* 0x000fe20000000000 */
[----:B------:R-:W-:Y:S01]  /*6d40*/  BSSY B0, `(.L_x_166) ;  /* 0x00000cd000007945 */ /* 0x000fe20003800000 */
[----:B------:R-:W-:Y:S01]  /*6d50*/  USHF.L.U32 UR6, UR6, UR5, URZ ;  /* 0x0000000506067299 */ /* 0x000fe2000800063f */
[----:B------:R-:W-:Y:S01]  /*6d60*/  IMAD.MOV.U32 R10, RZ, RZ, 0x1 ;  /* 0x00000001ff0a7424 */ /* 0x000fe200078e00ff */
[----:B------:R-:W-:Y:S01]  /*6d70*/  LOP3.LUT R9, R18, 0x2, RZ, 0xfc, !PT ;  /* 0x0000000212097812 */ /* 0x000fe200078efcff */
[----:B------:R-:W-:Y:S01]  /*6d80*/  IMAD.MOV.U32 R8, RZ, RZ, RZ ;  /* 0x000000ffff087224 */ /* 0x000fe200078e00ff */
[----:B------:R-:W1:Y:S01]  /*6d90*/  S2UR UR8, SR_CgaCtaId ;  /* 0x00000000000879c3 */ /* 0x000e620000008800 */
[----:B------:R-:W-:Y:S01]  /*6da0*/  ULDC UR4, c[0x0][0x600] ;  /* 0x0001800000047ab9 */ /* 0x000fe20000000800 */
[----:B------:R-:W-:Y:S01]  /*6db0*/  UMOV UR7, 0x1 ;  /* 0x0000000100077882 */ /* 0x000fe20000000000 */
[----:B------:R-:W-:-:S02]  /*6dc0*/  UIADD3 UR4, UR4, -0x1, URZ ;  /* 0xffffffff04047890 */ /* 0x000fc4000fffe03f */
[----:B------:R-:W-:Y:S02]  /*6dd0*/  USHF.L.U32 UR21, UR7, UR5, URZ ;  /* 0x0000000507157299 */ /* 0x000fe4000800063f */
[----:B------:R-:W-:Y:S01]  /*6de0*/  ULOP3.LUT UR13, URZ, UR6, URZ, 0x33, !UPT ;  /* 0x000000063f0d7292 */ /* 0x000fe2000f8e333f */
[----:B------:R-:W-:Y:S01]  /*6df0*/  ULDC.64 UR30, c[0x0][0x198] ;  /* 0x00006600001e7ab9 */ /* 0x000fe20000000a00 */
[----:B0-----:R-:W-:-:S05]  /*6e00*/  VIADD R3, R3, 0x3f ;  /* 0x0000003f03037836 */ /* 0x001fca0000000000 */
[----:B------:R-:W-:Y:S01]  /*6e10*/  SHF.R.S32.HI R4, RZ, 0x1f, R3 ;  /* 0x0000001fff047819 */ /* 0x000fe20000011403 */
[----:B-1----:R-:W-:-:S03]  /*6e20*/  IMAD.U32 R12, RZ, RZ, UR8 ;  /* 0x00000008ff0c7e24 */ /* 0x002fc6000f8e00ff */
[----:B------:R-:W-:Y:S01]  /*6e30*/  LEA.HI R4, R4, R3, RZ, 0x6 ;  /* 0x0000000304047211 */ /* 0x000fe200078f30ff */
[----:B------:R-:W-:-:S03]  /*6e40*/  IMAD.MOV.U32 R3, RZ, RZ, 0x1 ;  /* 0x00000001ff037424 */ /* 0x000fc600078e00ff */
[----:B------:R-:W-:-:S05]  /*6e50*/  SHF.R.S32.HI R11, RZ, 0x6, R4 ;  /* 0x00000006ff0b7819 */ /* 0x000fca0000011404 */
[----:B------:R-:W-:-:S07]  /*6e60*/  VIADD R13, R11, 0x1 ;  /* 0x000000010b0d7836 */ /* 0x000fce0000000000 */
.L_x_177:
[----:B------:R-:W-:-:S03]  /*6e70*/  UMOV UR5, 0xffffffff ;  /* 0xffffffff00057882 */ /* 0x000fc60000000000 */
[----:B------:R-:W-:Y:S05]  /*6e80*/  BRA.DIV UR5, `(.L_x_167) ;  /* 0x0000000e05a87947 */ /* 0x000fea000b800000 */
[----:B------:R-:W-:-:S13]  /*6e90*/  ELECT P6, URZ, PT ;  /* 0x00000000003f782f */ /* 0x000fda00038c0000 */
.L_x_187:
[----:B------:R-:W-:Y:S04]  /*6ea0*/  BSSY B1, `(.L_x_168) ;  /* 0x0000044000017945 */ /* 0x000fe80003800000 */
[----:B------:R-:W-:Y:S05]  /*6eb0*/  @!P6 BRA `(.L_x_169) ;  /* 0x000000040008e947 */ /* 0x000fea0003800000 */
[----:B------:R-:W0:Y:S02]  /*6ec0*/  LDC R4, c[0x0][0x28c] ;  /* 0x0000a300ff047b82 */ /* 0x000e240000000800 */
[----:B0-----:R-:W-:-:S13]  /*6ed0*/  ISETP.GE.AND P0, PT, R4, 0x1, PT ;  /* 0x000000010400780c */ /* 0x001fda0003f06270 */
[----:B------:R-:W-:Y:S05]  /*6ee0*/  @!P0 BRA `(.L_x_169) ;  /* 0x0000000000fc8947 */ /* 0x000fea0003800000 */
[----:B------:R-:W-:Y:S02]  /*6ef0*/  IMAD R21, R21, 0x4, R12 ;  /* 0x0000000415157824 */ /* 0x000fe400078e020c */
[----:B------:R-:W-:Y:S02]  /*6f00*/  IMAD.SHL.U32 R19, R19, 0x80, RZ ;  /* 0x0000008013137824 */ /* 0x000fe400078e00ff */
[----:B------:R-:W-:Y:S02]  /*6f10*/  IMAD.MOV.U32 R22, RZ, RZ, RZ ;  /* 0x000000ffff167224 */ /* 0x000fe400078e00ff */
[----:B------:R-:W-:Y:S02]  /*6f20*/  IMAD.MOV.U32 R4, RZ, RZ, R13 ;  /* 0x000000ffff047224 */ /* 0x000fe400078e000d */
[----:B------:R-:W-:Y:S02]  /*6f30*/  IMAD.MOV.U32 R5, RZ, RZ, R3 ;  /* 0x000000ffff057224 */ /* 0x000fe400078e0003 */
[----:B------:R-:W-:-:S02]  /*6f40*/  IMAD.MOV.U32 R7, RZ, RZ, R8 ;  /* 0x000000ffff077224 */ /* 0x000fc400078e0008 */
[----:B------:R-:W-:Y:S02]  /*6f50*/  IMAD.SHL.U32 R21, R21, 0x20, RZ ;  /* 0x0000002015157824 */ /* 0x000fe400078e00ff */
[----:B------:R-:W-:-:S07]  /*6f60*/  VIADD R24, R19, 0x40 ;  /* 0x0000004013187836 */ /* 0x000fce0000000000 */
.L_x_172:
[----:B------:R-:W0:Y:S01]  /*6f70*/  S2UR UR5, SR_CgaCtaId ;  /* 0x00000000000579c3 */ /* 0x000e220000008800 */
[----:B------:R-:W-:Y:S02]  /*6f80*/  MOV R15, 0x400 ;  /* 0x00000400000f7802 */ /* 0x000fe40000000f00 */
[----:B------:R-:W-:Y:S02]  /*6f90*/  SHF.L.U32 R14, R5, 0x1f, RZ ;  /* 0x0000001f050e7819 */ /* 0x000fe400000006ff */
[----:B------:R-:W-:Y:S01]  /*6fa0*/  ISETP.NE.AND P1, PT, R0, RZ, PT ;  /* 0x000000ff0000720c */ /* 0x000fe20003f25270 */
[----:B0-----:R-:W-:-:S05]  /*6fb0*/  IMAD.U32 R12, RZ, RZ, UR5 ;  /* 0x00000005ff0c7e24 */ /* 0x001fca000f8e00ff */
[----:B------:R-:W-:-:S07]  /*6fc0*/  LEA R20, R12, R15, 0x18 ;  /* 0x0000000f0c147211 */ /* 0x000fce00078ec0ff */
[----:B------:R-:W0:Y:S01]  /*6fd0*/  @!P1 LDC R15, c[0x0][0x500] ;  /* 0x00014000ff0f9b82 */ /* 0x000e220000000800 */
[----:B------:R-:W-:-:S04]  /*6fe0*/  IMAD R23, R7, 0x8, R20 ;  /* 0x0000000807177824 */ /* 0x000fc800078e0214 */
[----:B------:R-:W1:Y:S02]  /*6ff0*/  SYNCS.PHASECHK.TRANS64.TRYWAIT P0, [R23+URZ+0x18], R14 ;  /* 0x0000180e170075a7 */ /* 0x000e64000800017f */
[----:B-1----:R-:W-:Y:S05]  /*7000*/  @!P0 BRA `(.L_x_170) ;  /* 0x0000000c00688947 */ /* 0x002fea0003800000 */
.L_x_188:
[----:B-1----:R-:W-:Y:S01]  /*7010*/  PRMT R14, R9, 0x9910, RZ ;  /* 0x00009910090e7816 */ /* 0x002fe200000000ff */
[----:B0-----:R0:W-:Y:S03]  /*7020*/  @!P1 SYNCS.ARRIVE.TRANS64 RZ, [R23+URZ], R15 ;  /* 0x0000000f17ff99a7 */ /* 0x0011e6000800003f */
[----:B------:R-:W-:-:S13]  /*7030*/  ISETP.NE.AND P0, PT, R14, 0x2, PT ;  /* 0x000000020e00780c */ /* 0x000fda0003f05270 */
[----:B0-----:R-:W-:Y:S05]  /*7040*/  @P0 BRA `(.L_x_171) ;  /* 0x0000000000040947 */ /* 0x001fea0003800000 */
[----:B------:R-:W-:Y:S01]  /*7050*/  BPT.TRAP 0x1 ;  /* 0x000000040000795c */ /* 0x000fe20000300000 */
.L_x_171:
[----:B------:R-:W-:Y:S01]  /*7060*/  IMAD R14, R7, 0x4, R12 ;  /* 0x00000004070e7824 */ /* 0x000fe200078e020c */
[----:B------:R-:W-:Y:S01]  /*7070*/  R2UR UR27, R22 ;  /* 0x00000000161b72ca */ /* 0x000fe200000e0000 */
[----:B------:R-:W-:Y:S01]  /*7080*/  VIADD R4, R4, 0xffffffff ;  /* 0xffffffff04047836 */ /* 0x000fe20000000000 */
[----:B------:R-:W-:Y:S01]  /*7090*/  R2UR UR9, R23 ;  /* 0x00000000170972ca */ /* 0x000fe200000e0000 */
[----:B------:R-:W-:Y:S01]  /*70a0*/  IMAD.SHL.U32 R14, R14, 0x800, RZ ;  /* 0x000008000e0e7824 */ /* 0x000fe200078e00ff */
[----:B------:R-:W-:Y:S01]  /*70b0*/  R2UR UR12, R6 ;  /* 0x00000000060c72ca */ /* 0x000fe200000e0000 */
[----:B------:R-:W-:Y:S01]  /*70c0*/  UIADD3 UR6, UP0, UR30, 0xf0, URZ ;  /* 0x000000f01e067890 */ /* 0x000fe2000ff1e03f */
[----:B------:R-:W-:Y:S01]  /*70d0*/  R2UR UR11, R21 ;  /* 0x00000000150b72ca */ /* 0x000fe200000e0000 */
[--C-:B------:R-:W-:Y:S01]  /*70e0*/  IMAD R14, R14, 0x2, R20.reuse ;  /* 0x000000020e0e7824 */ /* 0x100fe200078e0214 */
[----:B------:R-:W-:Y:S01]  /*70f0*/  UIADD3 UR32, UP1, UR30, 0x1f0, URZ ;  /* 0x000001f01e207890 */ /* 0x000fe2000ff3e03f */
[----:B------:R-:W-:Y:S01]  /*7100*/  IMAD R20, R7, 0x4000, R20 ;  /* 0x0000400007147824 */ /* 0x000fe200078e0214 */
[----:B------:R-:W-:Y:S01]  /*7110*/  R2UR UR26, R19 ;  /* 0x00000000131a72ca */ /* 0x000fe200000e0000 */
[----:B------:R-:W-:Y:S01]  /*7120*/  UIADD3.X UR7, URZ, UR31, URZ, UP0, !UPT ;  /* 0x0000001f3f077290 */ /* 0x000fe200087fe43f */
[----:B------:R-:W-:Y:S01]  /*7130*/  R2UR UR5, R14 ;  /* 0x000000000e0572ca */ /* 0x000fe200000e0000 */
[----:B------:R-:W-:Y:S01]  /*7140*/  UIADD3.X UR33, URZ, UR31, URZ, UP1, !UPT ;  /* 0x0000001f3f217290 */ /* 0x000fe20008ffe43f */
[----:B------:R-:W-:Y:S01]  /*7150*/  R2UR UR16, R20 ;  /* 0x00000000141072ca */ /* 0x000fe200000e0000 */
[----:B------:R-:W-:Y:S01]  /*7160*/  VIADD R7, R7, 0x1 ;  /* 0x0000000107077836 */ /* 0x000fe20000000000 */
[----:B------:R-:W-:Y:S01]  /*7170*/  R2UR UR18, R24 ;  /* 0x00000000181272ca */ /* 0x000fe200000e0000 */
[----:B------:R-:W-:Y:S01]  /*7180*/  UMOV UR22, 0xf0000 ;  /* 0x000f000000167882 */ /* 0x000fe20000000000 */
[----:B------:R-:W-:Y:S01]  /*7190*/  ISETP.GT.AND P1, PT, R4, 0x1, PT ;  /* 0x000000010400780c */ /* 0x000fe20003f24270 */
[----:B------:R-:W-:Y:S01]  /*71a0*/  UMOV UR14, 0x0 ;  /* 0x00000000000e7882 */ /* 0x000fe20000000000 */
[----:B------:R-:W-:Y:S01]  /*71b0*/  ISETP.NE.AND P0, PT, R7, 0x3, PT ;  /* 0x000000030700780c */ /* 0x000fe20003f05270 */
[----:B------:R-:W-:Y:S01]  /*71c0*/  UMOV UR15, 0x10000000 ;  /* 0x10000000000f7882 */ /* 0x000fe20000000000 */
[----:B------:R-:W-:Y:S01]  /*71d0*/  UMOV UR10, UR27 ;  /* 0x0000001b000a7c82 */ /* 0x000fe20008000000 */
[----:B------:R-:W-:Y:S01]  /*71e0*/  UMOV UR25, UR9 ;  /* 0x0000000900197c82 */ /* 0x000fe20008000000 */
[----:B------:R-:W-:Y:S01]  /*71f0*/  UMOV UR28, UR12 ;  /* 0x0000000c001c7c82 */ /* 0x000fe20008000000 */
[----:B------:R-:W-:Y:S01]  /*7200*/  UIADD3 UR8, UR5, 0x100, URZ ;  /* 0x0000010005087890 */ /* 0x000fe2000fffe03f */
[----:B------:R-:W-:Y:S01]  /*7210*/  SEL R14, RZ, 0x1, P0 ;  /* 0x00000001ff0e7807 */ /* 0x000fe20000000000 */
[----:B------:R-:W-:Y:S01]  /*7220*/  UIADD3 UR24, UR16, 0xc100, URZ ;  /* 0x0000c10010187890 */ /* 0x000fe2000fffe03f */
[----:B------:R-:W-:Y:S01]  /*7230*/  VIADD R22, R22, 0x40 ;  /* 0x0000004016167836 */ /* 0x000fe20000000000 */
[----:B------:R-:W-:Y:S01]  /*7240*/  UIADD3 UR16, UR16, 0xe100, URZ ;  /* 0x0000e10010107890 */ /* 0x000fe2000fffe03f */
[----:B------:R-:W-:Y:S01]  /*7250*/  LOP3.LUT R5, R5, R14, RZ, 0x3c, !PT ;  /* 0x0000000e05057212 */ /* 0x000fe200078e3cff */
[----:B------:R-:W-:Y:S01]  /*7260*/  UMOV UR17, UR9 ;  /* 0x0000000900117c82 */ /* 0x000fe20008000000 */
[----:B------:R-:W-:Y:S01]  /*7270*/  UMOV UR19, UR27 ;  /* 0x0000001b00137c82 */ /* 0x000fe20008000000 */
[----:B------:R-:W-:Y:S01]  /*7280*/  UMOV UR20, UR12 ;  /* 0x0000000c00147c82 */ /* 0x000fe20008000000 */
[----:B------:R0:W-:Y:S01]  /*7290*/  UTMALDG.3D.MULTICAST [UR8], [UR6], UR22, desc[UR14] ;  /* 0x00000e08060073b4 */ /* 0x0001e20008011816 */
[----:B------:R-:W-:Y:S01]  /*72a0*/  SEL R7, R7, RZ, P0 ;  /* 0x000000ff07077207 */ /* 0x000fe20000000000 */
[----:B------:R0:W-:Y:S02]  /*72b0*/  UTMALDG.3D [UR24], [UR32], desc[UR14] ;  /* 0x00000e18200075b4 */ /* 0x0001e40008011000 */
[----:B------:R0:W-:Y:S02]  /*72c0*/  UTMALDG.3D [UR16], [UR32], desc[UR14] ;  /* 0x00000e10200075b4 */ /* 0x0001e40008011000 */
[----:B0-----:R-:W-:Y:S05]  /*72d0*/  @P1 BRA `(.L_x_172) ;  /* 0xfffffffc00241947 */ /* 0x001fea000383ffff */
.L_x_169:
[----:B------:R-:W-:Y:S05]  /*72e0*/  BSYNC B1 ;  /* 0x0000000000017941 */ /* 0x000fea0003800000 */
.L_x_168:
[----:B------:R-:W-:Y:S01]  /*72f0*/  LOP3.LUT P1, RZ, R10, 0xff, RZ, 0xc0, !PT ;  /* 0x000000ff0aff7812 */ /* 0x000fe2000782c0ff */
[C---:B------:R-:W-:Y:S01]  /*7300*/  IMAD.IADD R7, R11.reuse, 0x1, R8 ;  /* 0x000000010b077824 */ /* 0x040fe200078e0208 */
[----:B------:R-:W-:Y:S01]  /*7310*/  ULDC.64 UR6, c[0x0][0x650] ;  /* 0x0001940000067ab9 */ /* 0x000fe20000000a00 */
[----:B------:R-:W-:Y:S01]  /*7320*/  ISETP.GE.U32.AND P2, PT, R11, 0x3, PT ;  /* 0x000000030b00780c */ /* 0x000fe20003f46070 */
[----:B------:R-:W-:Y:S01]  /*7330*/  BSSY B1, `(.L_x_173) ;  /* 0x000006b000017945 */ /* 0x000fe20003800000 */
[----:B------:R-:W-:Y:S01]  /*7340*/  IMAD.MOV.U32 R21, RZ, RZ, -0x1 ;  /* 0xffffffffff157424 */ /* 0x000fe200078e00ff */
[----:B------:R-:W-:Y:S01]  /*7350*/  ISETP.GT.U32.AND P0, PT, R7, 0x2, PT ;  /* 0x000000020700780c */ /* 0x000fe20003f04070 */
[----:B------:R-:W-:Y:S01]  /*7360*/  IMAD.MOV.U32 R19, RZ, RZ, -0x1 ;  /* 0xffffffffff137424 */ /* 0x000fe200078e00ff */
[----:B------:R-:W-:Y:S02]  /*7370*/  PRMT R10, RZ, 0x7610, R10 ;  /* 0x00007610ff0a7816 */ /* 0x000fe4000000000a */
[----:B------:R-:W-:-:S03]  /*7380*/  ISETP.LT.U32.AND P0, PT, R11, 0x3, P0 ;  /* 0x000000030b00780c */ /* 0x000fc60000701070 */
[----:B------:R-:W0:Y:S01]  /*7390*/  @P1 S2R R12, SR_CgaCtaId ;  /* 0x00000000000c1919 */ /* 0x000e220000008800 */
[----:B------:R-:W-:-:S04]  /*73a0*/  @P1 MOV R5, 0x400 ;  /* 0x0000040000051802 */ /* 0x000fc80000000f00 */
[----:B0-----:R-:W-:Y:S01]  /*73b0*/  @P1 LEA R6, R12, R5, 0x18 ;  /* 0x000000050c061211 */ /* 0x001fe200078ec0ff */
[----:B------:R-:W-:Y:S01]  /*73c0*/  IMAD.WIDE.U32 R4, R7, -0x55555555, RZ ;  /* 0xaaaaaaab07047825 */ /* 0x000fe200078e00ff */
[----:B------:R-:W-:Y:S02]  /*73d0*/  SEL R4, RZ, 0x1, !P0 ;  /* 0x00000001ff047807 */ /* 0x000fe40004000000 */
[----:B------:R0:W-:Y:S01]  /*73e0*/  @P1 SYNCS.ARRIVE.TRANS64.A1T0 RZ, [R6+URZ+0x48], RZ ;  /* 0x000048ff06ff19a7 */ /* 0x0001e2000810003f */
[----:B------:R-:W-:Y:S02]  /*73f0*/  IADD3 R16, P1, R16, UR36, RZ ;  /* 0x0000002410107c10 */ /* 0x000fe4000ff3e0ff */
[----:B------:R-:W-:Y:S02]  /*7400*/  LOP3.LUT R3, R3, R4, RZ, 0x3c, !PT ;  /* 0x0000000403037212 */ /* 0x000fe400078e3cff */
[----:B------:R-:W-:Y:S02]  /*7410*/  IADD3.X R17, R17, UR42, RZ, P1, !PT ;  /* 0x0000002a11117c10 */ /* 0x000fe40008ffe4ff */
[----:B------:R-:W-:-:S02]  /*7420*/  ISETP.GE.U32.AND P0, PT, R16, UR6, PT ;  /* 0x0000000610007c0c */ /* 0x000fc4000bf06070 */
[----:B0-----:R-:W-:Y:S02]  /*7430*/  SHF.R.U32.HI R6, RZ, 0x1, R5 ;  /* 0x00000001ff067819 */ /* 0x001fe40000011605 */
[----:B------:R-:W-:Y:S02]  /*7440*/  ISETP.GE.U32.AND.EX P0, PT, R17, UR7, PT, P0 ;  /* 0x0000000711007c0c */ /* 0x000fe4000bf06100 */
[----:B------:R-:W-:Y:S01]  /*7450*/  @P2 LOP3.LUT R3, R3, 0x1, R6, 0x78, !PT ;  /* 0x0000000103032812 */ /* 0x000fe200078e7806 */
[----:B------:R-:W-:Y:S01]  /*7460*/  IMAD R8, R6, -0x3, R7 ;  /* 0xfffffffd06087824 */ /* 0x000fe200078e0207 */
[----:B------:R-:W-:Y:S01]  /*7470*/  PRMT R4, RZ, 0x7610, R4 ;  /* 0x00007610ff047816 */ /* 0x000fe20000000004 */
[----:B------:R-:W-:-:S08]  /*7480*/  IMAD.MOV.U32 R6, RZ, RZ, -0x1 ;  /* 0xffffffffff067424 */ /* 0x000fd000078e00ff */
[----:B------:R-:W-:Y:S05]  /*7490*/  @P0 BRA `(.L_x_174) ;  /* 0x0000000400500947 */ /* 0x000fea0003800000 */
[----:B------:R-:W0:Y:S01]  /*74a0*/  S2R R19, SR_CTAID.X ;  /* 0x0000000000137919 */ /* 0x000e220000002500 */
[----:B------:R-:W-:Y:S01]  /*74b0*/  ULDC.64 UR6, c[0x0][0x628] ;  /* 0x00018a0000067ab9 */ /* 0x000fe20000000a00 */
[----:B------:R-:W1:Y:S01]  /*74c0*/  LDC R20, c[0x0][0x144] ;  /* 0x00005100ff147b82 */ /* 0x000e620000000800 */
[----:B------:R-:W-:Y:S01]  /*74d0*/  ISETP.NE.U32.AND P0, PT, RZ, UR6, PT ;  /* 0x00000006ff007c0c */ /* 0x000fe2000bf05070 */
[----:B------:R-:W2:Y:S01]  /*74e0*/  S2R R14, SR_CTAID.Y ;  /* 0x00000000000e7919 */ /* 0x000ea20000002600 */
[----:B------:R-:W-:Y:S01]  /*74f0*/  ULDC UR8, c[0x0][0x630] ;  /* 0x00018c0000087ab9 */ /* 0x000fe20000000800 */
[----:B------:R-:W-:Y:S01]  /*7500*/  ULDC UR9, c[0x0][0x150] ;  /* 0x0000540000097ab9 */ /* 0x000fe20000000800 */
[----:B------:R-:W-:Y:S01]  /*7510*/  ISETP.NE.AND.EX P0, PT, RZ, UR7, PT, P0 ;  /* 0x00000007ff007c0c */ /* 0x000fe2000bf05300 */
[----:B------:R-:W-:Y:S02]  /*7520*/  IMAD.MOV.U32 R4, RZ, RZ, R16 ;  /* 0x000000ffff047224 */ /* 0x000fe400078e0010 */
[----:B------:R-:W-:Y:S01]  /*7530*/  IMAD.MOV.U32 R5, RZ, RZ, R17 ;  /* 0x000000ffff057224 */ /* 0x000fe200078e0011 */
[----:B0-----:R-:W-:-:S09]  /*7540*/  I2FP.F32.U32 R21, R19 ;  /* 0x0000001300157245 */ /* 0x001fd20000201000 */
[----:B------:R-:W-:Y:S05]  /*7550*/  @!P0 BRA `(.L_x_175) ;  /* 0x0000000000288947 */ /* 0x000fea0003800000 */
[----:B------:R-:W-:Y:S02]  /*7560*/  ULDC UR5, c[0x0][0x634] ;  /* 0x00018d0000057ab9 */ /* 0x000fe40000000800 */
[----:B------:R-:W-:-:S05]  /*7570*/  IADD3 R5, P0, R16, UR5, RZ ;  /* 0x0000000510057c10 */ /* 0x000fca000ff1e0ff */
[----:B------:R-:W-:-:S04]  /*7580*/  IMAD.X R15, RZ, RZ, R17, P0 ;  /* 0x000000ffff0f7224 */ /* 0x000fc800000e0611 */
[----:B------:R-:W-:-:S04]  /*7590*/  IMAD.WIDE.U32 R6, R15, UR6, RZ ;  /* 0x000000060f067c25 */ /* 0x000fc8000f8e00ff */
[----:B------:R-:W-:-:S04]  /*75a0*/  IMAD.WIDE.U32 R6, P0, R5, UR7, R6 ;  /* 0x0000000705067c25 */ /* 0x000fc8000f800006 */
[----:B------:R-:W-:-:S04]  /*75b0*/  IMAD.WIDE.U32 R4, R5, UR6, RZ ;  /* 0x0000000605047c25 */ /* 0x000fc8000f8e00ff */
[----:B------:R-:W-:Y:S01]  /*75c0*/  IMAD.MOV.U32 R4, RZ, RZ, R7 ;  /* 0x000000ffff047224 */ /* 0x000fe200078e0007 */
[----:B------:R-:W-:Y:S01]  /*75d0*/  IADD3 RZ, P1, R5, R6, RZ ;  /* 0x0000000605ff7210 */ /* 0x000fe20007f3e0ff */
[----:B------:R-:W-:-:S04]  /*75e0*/  IMAD.X R5, RZ, RZ, RZ, P0 ;  /* 0x000000ffff057224 */ /* 0x000fc800000e06ff */
[----:B------:R-:W-:-:S08]  /*75f0*/  IMAD.WIDE.U32.X R4, R15, UR7, R4, P1 ;  /* 0x000000070f047c25 */ /* 0x000fd000088e0404 */
.L_x_175:
[----:B------:R-:W-:Y:S01]  /*7600*/  FMUL R21, R21, UR9 ;  /* 0x0000000915157c20 */ /* 0x000fe20008400000 */
[--C-:B------:R-:W-:Y:S01]  /*7610*/  SHF.R.U64 R15, R4, UR8, R5.reuse ;  /* 0x00000008040f7c19 */ /* 0x100fe20008001205 */
[----:B------:R-:W-:Y:S01]  /*7620*/  ULDC.64 UR6, c[0x0][0x620] ;  /* 0x0001880000067ab9 */ /* 0x000fe20000000a00 */
[----:B------:R-:W-:Y:S01]  /*7630*/  SHF.R.U32.HI R4, RZ, UR8, R5 ;  /* 0x00000008ff047c19 */ /* 0x000fe20008011605 */
[----:B------:R-:W-:Y:S01]  /*7640*/  ULDC.64 UR8, c[0x0][0x640] ;  /* 0x0001900000087ab9 */ /* 0x000fe20000000a00 */
[----:B------:R-:W-:Y:S01]  /*7650*/  IADD3 R5, P0, RZ, -R15, RZ ;  /* 0x8000000fff057210 */ /* 0x000fe20007f1e0ff */
[----:B------:R-:W0:Y:S01]  /*7660*/  F2I.U32.TRUNC.NTZ R21, R21 ;  /* 0x0000001500157305 */ /* 0x000e22000020f000 */
[----:B------:R-:W-:-:S03]  /*7670*/  ULDC UR5, c[0x0][0x618] ;  /* 0x0001860000057ab9 */ /* 0x000fc60000000800 */
[----:B------:R-:W-:Y:S01]  /*7680*/  IMAD.X R4, RZ, RZ, ~R4, P0 ;  /* 0x000000ffff047224 */ /* 0x000fe200000e0e04 */
[----:B------:R-:W-:-:S03]  /*7690*/  ISETP.NE.U32.AND P0, PT, RZ, UR8, PT ;  /* 0x00000008ff007c0c */ /* 0x000fc6000bf05070 */
[----:B------:R-:W-:Y:S01]  /*76a0*/  IMAD R4, R4, UR6, RZ ;  /* 0x0000000604047c24 */ /* 0x000fe2000f8e02ff */
[----:B------:R-:W-:-:S03]  /*76b0*/  ISETP.NE.AND.EX P0, PT, RZ, UR9, PT, P0 ;  /* 0x00000009ff007c0c */ /* 0x000fc6000bf05300 */
[C---:B------:R-:W-:Y:S02]  /*76c0*/  IMAD R7, R5.reuse, UR7, R4 ;  /* 0x0000000705077c24 */ /* 0x040fe4000f8e0204 */
[----:B------:R-:W-:Y:S01]  /*76d0*/  IMAD.WIDE.U32 R4, R5, UR6, R16 ;  /* 0x0000000605047c25 */ /* 0x000fe2000f8e0010 */
[----:B------:R-:W-:-:S03]  /*76e0*/  ULDC UR6, c[0x0][0x154] ;  /* 0x0000550000067ab9 */ /* 0x000fc60000000800 */
[----:B0-----:R-:W-:Y:S02]  /*76f0*/  IMAD.MOV R6, RZ, RZ, -R21 ;  /* 0x000000ffff067224 */ /* 0x001fe400078e0a15 */
[----:B------:R-:W0:Y:S01]  /*7700*/  LDC R21, c[0x0][0x148] ;  /* 0x00005200ff157b82 */ /* 0x000e220000000800 */
[----:B------:R-:W-:Y:S02]  /*7710*/  IMAD.IADD R5, R5, 0x1, R7 ;  /* 0x0000000105057824 */ /* 0x000fe400078e0207 */
[----:B-1----:R-:W-:Y:S01]  /*7720*/  IMAD R19, R20, R6, R19 ;  /* 0x0000000614137224 */ /* 0x002fe200078e0213 */
[----:B--2---:R-:W-:Y:S02]  /*7730*/  I2FP.F32.U32 R6, R14 ;  /* 0x0000000e00067245 */ /* 0x004fe40000201000 */
[--C-:B------:R-:W-:Y:S02]  /*7740*/  SHF.R.U64 R20, R4, UR5, R5.reuse ;  /* 0x0000000504147c19 */ /* 0x100fe40008001205 */
[----:B------:R-:W-:Y:S01]  /*7750*/  SHF.R.U32.HI R5, RZ, UR5, R5 ;  /* 0x00000005ff057c19 */ /* 0x000fe20008011605 */
[----:B------:R-:W-:Y:S01]  /*7760*/  FMUL R6, R6, UR6 ;  /* 0x0000000606067c20 */ /* 0x000fe20008400000 */
[----:B------:R-:W-:-:S02]  /*7770*/  ULDC UR5, c[0x0][0x608] ;  /* 0x0001820000057ab9 */ /* 0x000fc40000000800 */
[--C-:B------:R-:W-:Y:S01]  /*7780*/  SHF.R.U64 R23, R20, UR5, R5.reuse ;  /* 0x0000000514177c19 */ /* 0x100fe20008001205 */
[----:B------:R1:W2:Y:S01]  /*7790*/  F2I.U32.TRUNC.NTZ R24, R6 ;  /* 0x0000000600187305 */ /* 0x0002a2000020f000 */
[----:B------:R-:W-:Y:S01]  /*77a0*/  SHF.R.U32.HI R4, RZ, UR5, R5 ;  /* 0x00000005ff047c19 */ /* 0x000fe20008011605 */
[----:B------:R-:W-:-:S03]  /*77b0*/  ULDC UR5, c[0x0][0x658] ;  /* 0x0001960000057ab9 */ /* 0x000fc60000000800 */
[--C-:B------:R-:W-:Y:S02]  /*77c0*/  SHF.R.U64 R22, R23, UR5, R4.reuse ;  /* 0x0000000517167c19 */ /* 0x100fe40008001204 */
[----:B------:R-:W-:-:S03]  /*77d0*/  SHF.R.U32.HI R25, RZ, UR5, R4 ;  /* 0x00000005ff197c19 */ /* 0x000fc60008011604 */
[----:B------:R-:W-:Y:S02]  /*77e0*/  IMAD.MOV.U32 R4, RZ, RZ, R22 ;  /* 0x000000ffff047224 */ /* 0x000fe400078e0016 */
[----:B------:R-:W-:Y:S01]  /*77f0*/  IMAD.MOV.U32 R5, RZ, RZ, R25 ;  /* 0x000000ffff057224 */ /* 0x000fe200078e0019 */
[----:B-1----:R-:W-:Y:S06]  /*7800*/  @!P0 BRA `(.L_x_176) ;  /* 0x0000000000288947 */ /* 0x002fec0003800000 */
        /* <DEDUP_REMOVED lines=10> */
.L_x_176:
[----:B------:R-:W-:Y:S01]  /*78b0*/  ISETP.NE.AND P0, PT, R2, 0x1, PT ;  /* 0x000000010200780c */ /* 0x000fe20003f05270 */
[----:B------:R-:W-:Y:S01]  /*78c0*/  ULDC UR5, c[0x0][0x648] ;  /* 0x0001920000057ab9 */ /* 0x000fe20000000800 */
[----:B------:R-:W-:Y:S01]  /*78d0*/  LOP3.LUT R23, R23, UR13, RZ, 0xc0, !PT ;  /* 0x0000000d17177c12 */ /* 0x000fe2000f8ec0ff */
[----:B--2---:R-:W-:Y:S01]  /*78e0*/  IMAD.MOV R24, RZ, RZ, -R24 ;  /* 0x000000ffff187224 */ /* 0x004fe200078e0a18 */
[----:B------:R-:W-:Y:S01]  /*78f0*/  SHF.R.U64 R4, R4, UR5, R5 ;  /* 0x0000000504047c19 */ /* 0x000fe20008001205 */
[----:B------:R-:W-:Y:S01]  /*7900*/  ULDC UR5, c[0x0][0x638] ;  /* 0x00018e0000057ab9 */ /* 0x000fe20000000800 */
[----:B------:R-:W-:Y:S01]  /*7910*/  LOP3.LUT R7, R20, UR4, RZ, 0xc0, !PT ;  /* 0x0000000414077c12 */ /* 0x000fe2000f8ec0ff */
[----:B------:R-:W-:Y:S01]  /*7920*/  ULDC UR6, c[0x0][0x610] ;  /* 0x0001840000067ab9 */ /* 0x000fe20000000800 */
[----:B------:R-:W-:Y:S02]  /*7930*/  IMAD.MOV.U32 R6, RZ, RZ, R15 ;  /* 0x000000ffff067224 */ /* 0x000fe400078e000f */
[----:B------:R-:W-:-:S02]  /*7940*/  IMAD.MOV R5, RZ, RZ, -R4 ;  /* 0x000000ffff057224 */ /* 0x000fc400078e0a04 */
[----:B------:R-:W-:Y:S02]  /*7950*/  IMAD R4, R4, UR21, R23 ;  /* 0x0000001504047c24 */ /* 0x000fe4000f8e0217 */
[----:B0-----:R-:W-:Y:S02]  /*7960*/  @P0 IMAD R19, R21, R24, R14 ;  /* 0x0000001815130224 */ /* 0x001fe400078e020e */
[----:B------:R-:W-:Y:S01]  /*7970*/  IMAD R22, R5, UR5, R22 ;  /* 0x0000000505167c24 */ /* 0x000fe2000f8e0216 */
[----:B------:R-:W-:Y:S01]  /*7980*/  ULDC UR5, c[0x0][0x600] ;  /* 0x0001800000057ab9 */ /* 0x000fe20000000800 */
[----:B------:R-:W-:Y:S02]  /*7990*/  IMAD R21, R4, UR6, R19 ;  /* 0x0000000604157c24 */ /* 0x000fe4000f8e0213 */
[----:B------:R-:W-:Y:S02]  /*79a0*/  IMAD R22, R22, UR5, R7 ;  /* 0x0000000516167c24 */ /* 0x000fe4000f8e0207 */
[----:B------:R-:W-:-:S03]  /*79b0*/  IMAD.MOV.U32 R4, RZ, RZ, 0x1 ;  /* 0x00000001ff047424 */ /* 0x000fc600078e00ff */
[----:B------:R-:W-:Y:S02]  /*79c0*/  SEL R19, R22, R21, !P0 ;  /* 0x0000001516137207 */ /* 0x000fe40004000000 */
[----:B------:R-:W-:-:S07]  /*79d0*/  SEL R21, R21, R22, !P0 ;  /* 0x0000001615157207 */ /* 0x000fce0004000000 */
.L_x_174:
[----:B------:R-:W-:Y:S05]  /*79e0*/  BSYNC B1 ;  /* 0x0000000000017941 */ /* 0x000fea0003800000 */
.L_x_173:
[----:B------:R-:W-:-:S13]  /*79f0*/  LOP3.LUT P0, RZ, R4, 0xff, RZ, 0xc0, !PT ;  /* 0x000000ff04ff7812 */ /* 0x000fda000780c0ff */
[----:B------:R-:W-:Y:S05]  /*7a00*/  @P0 BRA `(.L_x_177) ;  /* 0xfffffff400180947 */ /* 0x000fea000383ffff */
[----:B------:R-:W-:Y:S05]  /*7a10*/  BSYNC B0 ;  /* 0x0000000000007941 */ /* 0x000fea0003800000 */
.L_x_166:
[----:B------:R-:W-:-:S03]  /*7a20*/  UMOV UR5, 0xffffffff ;  /* 0xffffffff00057882 */ /* 0x000fc60000000000 */
[----:B------:R-:W-:Y:S05]  /*7a30*/  BRA.DIV UR5, `(.L_x_178) ;  /* 0x0000000205f07947 */ /* 0x000fea000b800000 */
[----:B------:R-:W-:-:S13]  /*7a40*/  ELECT P6, URZ, PT ;  /* 0x00000000003f782f */ /* 0x000fda00038c0000 */
.L_x_191:
[----:B------:R-:W-:Y:S04]  /*7a50*/  BSSY B0, `(.L_x_179) ;  /* 0x0000022000007945 */ /* 0x000fe80003800000 */
[----:B------:R-:W-:Y:S05]  /*7a60*/  @!P6 BRA `(.L_x_180) ;  /* 0x000000000080e947 */ /* 0x000fea0003800000 */
[----:B------:R-:W-:-:S04]  /*7a70*/  LOP3.LUT R18, R18, 0x2, RZ, 0xfc, !PT ;  /* 0x0000000212127812 */ /* 0x000fc800078efcff */
[----:B------:R-:W-:-:S13]  /*7a80*/  ISETP.NE.AND P0, PT, R18, 0x3, PT ;  /* 0x000000031200780c */ /* 0x000fda0003f05270 */
[----:B------:R-:W-:Y:S05]  /*7a90*/  @!P0 BRA `(.L_x_181) ;  /* 0x0000000000048947 */ /* 0x000fea0003800000 */
[----:B------:R-:W-:Y:S01]  /*7aa0*/  BPT.TRAP 0x1 ;  /* 0x000000040000795c */ /* 0x000fe20000300000 */
.L_x_181:
[----:B------:R-:W0:Y:S01]  /*7ab0*/  S2R R5, SR_CgaCtaId ;  /* 0x0000000000057919 */ /* 0x000e220000008800 */
[----:B------:R-:W-:Y:S02]  /*7ac0*/  MOV R0, 0x400 ;  /* 0x0000040000007802 */ /* 0x000fe40000000f00 */
[----:B------:R-:W-:Y:S02]  /*7ad0*/  SHF.L.U32 R2, R3, 0x1f, RZ ;  /* 0x0000001f03027819 */ /* 0x000fe400000006ff */
[----:B0-----:R-:W-:-:S05]  /*7ae0*/  LEA R5, R5, R0, 0x18 ;  /* 0x0000000005057211 */ /* 0x001fca00078ec0ff */
[----:B------:R-:W-:-:S04]  /*7af0*/  VIADD R5, R5, 0x18 ;  /* 0x0000001805057836 */ /* 0x000fc80000000000 */
[C---:B------:R-:W-:Y:S02]  /*7b00*/  IMAD R7, R8.reuse, 0x8, R5 ;  /* 0x0000000808077824 */ /* 0x040fe400078e0205 */
[----:B------:R-:W-:Y:S02]  /*7b10*/  VIADD R8, R8, 0x1 ;  /* 0x0000000108087836 */ /* 0x000fe40000000000 */
[----:B------:R-:W0:Y:S03]  /*7b20*/  SYNCS.PHASECHK.TRANS64.TRYWAIT P0, [R7+URZ], R2 ;  /* 0x00000002070075a7 */ /* 0x000e26000800017f */
[----:B------:R-:W-:-:S04]  /*7b30*/  ISETP.NE.AND P1, PT, R8, 0x3, PT ;  /* 0x000000030800780c */ /* 0x000fc80003f25270 */
[----:B------:R-:W-:Y:S02]  /*7b40*/  SEL R0, RZ, 0x1, P1 ;  /* 0x00000001ff007807 */ /* 0x000fe40000800000 */
[----:B------:R-:W-:Y:S02]  /*7b50*/  SEL R8, R8, RZ, P1 ;  /* 0x000000ff08087207 */ /* 0x000fe40000800000 */
[----:B------:R-:W-:-:S03]  /*7b60*/  LOP3.LUT R9, R3, R0, RZ, 0x3c, !PT ;  /* 0x0000000003097212 */ /* 0x000fc600078e3cff */
[----:B------:R-:W-:Y:S01]  /*7b70*/  IMAD R4, R8, 0x8, R5 ;  /* 0x0000000808047824 */ /* 0x000fe200078e0205 */
[----:B------:R-:W-:Y:S01]  /*7b80*/  SHF.L.U32 R3, R9, 0x1f, RZ ;  /* 0x0000001f09037819 */ /* 0x000fe200000006ff */
[----:B0-----:R-:W-:Y:S06]  /*7b90*/  @!P0 BRA `(.L_x_182) ;  /* 0x0000000000b88947 */ /* 0x001fec0003800000 */
.L_x_192:
[----:B------:R-:W1:Y:S01]  /*7ba0*/  SYNCS.PHASECHK.TRANS64.TRYWAIT P0, [R4+URZ], R3 ;  /* 0x00000003040075a7 */ /* 0x000e62000800017f */
[----:B------:R-:W-:-:S05]  /*7bb0*/  VIADD R0, R8, 0x1 ;  /* 0x0000000108007836 */ /* 0x000fca0000000000 */
[----:B------:R-:W-:-:S04]  /*7bc0*/  ISETP.NE.AND P1, PT, R0, 0x3, PT ;  /* 0x000000030000780c */ /* 0x000fc80003f25270 */
[----:B0-----:R-:W-:Y:S02]  /*7bd0*/  SEL R2, RZ, 0x1, P1 ;  /* 0x00000001ff027807 */ /* 0x001fe40000800000 */
[----:B------:R-:W-:Y:S02]  /*7be0*/  SEL R0, R0, RZ, P1 ;  /* 0x000000ff00007207 */ /* 0x000fe40000800000 */
[----:B------:R-:W-:Y:S01]  /*7bf0*/  LOP3.LUT R2, R9, R2, RZ, 0x3c, !PT ;  /* 0x0000000209027212 */ /* 0x000fe200078e3cff */
[----:B-1----:R-:W-:Y:S06]  /*7c00*/  @!P0 BRA `(.L_x_183) ;  /* 0x0000000000b08947 */ /* 0x002fec0003800000 */
.L_x_193:
[----:B------:R-:W-:Y:S01]  /*7c10*/  IMAD R5, R0, 0x8, R5 ;  /* 0x0000000800057824 */ /* 0x000fe200078e0205 */
[----:B------:R-:W-:-:S07]  /*7c20*/  SHF.L.U32 R0, R2, 0x1f, RZ ;  /* 0x0000001f02007819 */ /* 0x000fce00000006ff */
.L_x_184:
[----:B-1----:R1:W2:Y:S02]  /*7c30*/  SYNCS.PHASECHK.TRANS64.TRYWAIT P0, [R5+URZ], R0 ;  /* 0x00000000050075a7 */ /* 0x0022a4000800017f */
[----:B--2---:R-:W-:Y:S05]  /*7c40*/  @!P0 NANOSLEEP.SYNCS 0x989680 ;  /* 0x009896800000895d */ /* 0x004fea0003900000 */
[----:B------:R-:W2:Y:S02]  /*7c50*/  @!P0 SYNCS.PHASECHK.TRANS64 P0, [R5+URZ], R0 ;  /* 0x00000000050085a7 */ /* 0x000ea4000800007f */
[----:B--2---:R-:W-:Y:S05]  /*7c60*/  @!P0 BRA `(.L_x_184) ;  /* 0xfffffffc00f08947 */ /* 0x004fea000383ffff */
.L_x_180:
[----:B------:R-:W-:Y:S05]  /*7c70*/  BSYNC B0 ;  /* 0x0000000000007941 */ /* 0x000fea0003800000 */
.L_x_179:
[----:B------:R-:W-:Y:S05]  /*7c80*/  EXIT ;  /* 0x000000000000794d */ /* 0x000fea0003800000 */
.L_x_21:
[----:B-1----:R1:W2:Y:S02]  /*7c90*/  SYNCS.PHASECHK.TRANS64.TRYWAIT P1, [R3+URZ], R0 ;  /* 0x00000000030075a7 */ /* 0x0022a4000802017f */
[----:B--2---:R-:W-:Y:S05]  /*7ca0*/  @!P1 NANOSLEEP.SYNCS 0x989680 ;  /* 0x009896800000995d */ /* 0x004fea0003900000 */
[----:B------:R-:W2:Y:S02]  /*7cb0*/  @!P1 SYNCS.PHASECHK.TRANS64 P1, [R3+URZ], R0 ;  /* 0x00000000030095a7 */ /* 0x000ea4000802007f */
[----:B--2---:R-:W-:Y:S05]  /*7cc0*/  @!P1 BRA `(.L_x_21) ;  /* 0xfffffffc00f09947 */ /* 0x004fea000383ffff */
[----:B------:R-:W-:Y:S05]  /*7cd0*/  BRA `(.L_x_20) ;  /* 0xffffff9800907947 */ /* 0x000fea000383ffff */
.L_x_26:
[----:B-1----:R1:W2:Y:S02]  /*7ce0*/  SYNCS.PHASECHK.TRANS64.TRYWAIT P1, [R5+URZ], R4 ;  /* 0x00000004050075a7 */ /* 0x0022a4000802017f */
[----:B--2---:R-:W-:Y:S05]  /*7cf0*/  @!P1 NANOSLEEP.SYNCS 0x989680 ;  /* 0x009896800000995d */ /* 0x004fea0003900000 */
[----:B------:R-:W2:Y:S02]  /*7d00*/  @!P1 SYNCS.PHASECHK.TRANS64 P1, [R5+URZ], R4 ;  /* 0x00000004050095a7 */ /* 0x000ea4000802007f */
[----:B--2---:R-:W-:Y:S05]  /*7d10*/  @!P1 BRA `(.L_x_26) ;  /* 0xfffffffc00f09947 */ /* 0x004fea000383ffff */
[----:B------:R-:W-:Y:S05]  /*7d20*/  BRA `(.L_x_25) ;  /* 0xffffff9c006c7947 */ /* 0x000fea000383ffff */
.L_x_167:
[----:B------:R-:W-:Y:S01]  /*7d30*/  BSSY B1, `(.L_x_185) ;  /* 0x0000006000017945 */ /* 0x000fe20003800000 */
[----:B------:R-:W-:-:S07]  /*7d40*/  IMAD.MOV.U32 R15, RZ, RZ, -0x1 ;  /* 0xffffffffff0f7424 */ /* 0x000fce00078e00ff */
[----:B------:R-:W-:Y:S05]  /*7d50*/  WARPSYNC.COLLECTIVE R15, `(.L_x_186) ;  /* 0x000000000f0c7348 */ /* 0x000fea0003c00000 */
[----:B------:R-:W-:Y:S02]  /*7d60*/  ELECT P6, UR62, PT ;  /* 0x00000000003e782f */ /* 0x000fe400038c0000 */
[----:B------:R-:W-:Y:S01]  /*7d70*/  MOV R14, UR62 ;  /* 0x0000003e000e7c02 */ /* 0x000fe20008000f00 */
[----:B------:R-:W-:Y:S10]  /*7d80*/  ENDCOLLECTIVE ;  /* 0x000000000000791b */ /* 0x000ff40003800000 */
.L_x_186:
[----:B------:R-:W-:Y:S05]  /*7d90*/  BSYNC B1 ;  /* 0x0000000000017941 */ /* 0x000fea0003800000 */
.L_x_185:
[----:B------:R-:W-:Y:S05]  /*7da0*/  BRA `(.L_x_187) ;  /* 0xfffffff0003c7947 */ /* 0x000fea000383ffff */
.L_x_170:
[----:B-1----:R1:W2:Y:S02]  /*7db0*/  SYNCS.PHASECHK.TRANS64.TRYWAIT P0, [R23+URZ+0x18], R14 ;  /* 0x0000180e170075a7 */ /* 0x0022a4000800017f */
[----:B--2---:R-:W-:Y:S05]  /*7dc0*/  @!P0 NANOSLEEP.SYNCS 0x989680 ;  /* 0x009896800000895d */ /* 0x004fea0003900000 */
[----:B------:R-:W2:Y:S02]  /*7dd0*/  @!P0 SYNCS.PHASECHK.TRANS64 P0, [R23+URZ+0x18], R14 ;  /* 0x0000180e170085a7 */ /* 0x000ea4000800007f */
[----:B--2---:R-:W-:Y:S05]  /*7de0*/  @!P0 BRA `(.L_x_170) ;  /* 0xfffffffc00f08947 */ /* 0x004fea000383ffff */
[----:B------:R-:W-:Y:S05]  /*7df0*/  BRA `(.L_x_188) ;  /* 0xfffffff000847947 */ /* 0x000fea000383ffff */
.L_x_178:
[----:B------:R-:W-:Y:S01]  /*7e00*/  BSSY B0, `(.L_x_189) ;  /* 0x0000006000007945 */ /* 0x000fe20003800000 */
[----:B------:R-:W-:-:S07]  /*7e10*/  IMAD.MOV.U32 R15, RZ, RZ, -0x1 ;  /* 0xffffffffff0f7424 */ /* 0x000fce00078e00ff */
[----:B------:R-:W-:Y:S05]  /*7e20*/  WARPSYNC.COLLECTIVE R15, `(.L_x_190) ;  /* 0x000000000f0c7348 */ /* 0x000fea0003c00000 */
[----:B------:R-:W-:Y:S02]  /*7e30*/  ELECT P6, UR62, PT ;  /* 0x00000000003e782f */ /* 0x000fe400038c0000 */
[----:B------:R-:W-:Y:S01]  /*7e40*/  MOV R14, UR62 ;  /* 0x0000003e000e7c02 */ /* 0x000fe20008000f00 */
[----:B------:R-:W-:Y:S10]  /*7e50*/  ENDCOLLECTIVE ;  /* 0x000000000000791b */ /* 0x000ff40003800000 */
.L_x_190:
[----:B------:R-:W-:Y:S05]  /*7e60*/  BSYNC B0 ;  /* 0x0000000000007941 */ /* 0x000fea0003800000 */
.L_x_189:
[----:B------:R-:W-:Y:S05]  /*7e70*/  BRA `(.L_x_191) ;  /* 0xfffffff800f47947 */ /* 0x000fea000383ffff */
.L_x_182:
[----:B0-----:R0:W1:Y:S02]  /*7e80*/  SYNCS.PHASECHK.TRANS64.TRYWAIT P0, [R7+URZ], R2 ;  /* 0x00000002070075a7 */ /* 0x001064000800017f */
[----:B-1----:R-:W-:Y:S05]  /*7e90*/  @!P0 NANOSLEEP.SYNCS 0x989680 ;  /* 0x009896800000895d */ /* 0x002fea0003900000 */
[----:B------:R-:W1:Y:S02]  /*7ea0*/  @!P0 SYNCS.PHASECHK.TRANS64 P0, [R7+URZ], R2 ;  /* 0x00000002070085a7 */ /* 0x000e64000800007f */
[----:B-1----:R-:W-:Y:S05]  /*7eb0*/  @!P0 BRA `(.L_x_182) ;  /* 0xfffffffc00f08947 */ /* 0x002fea000383ffff */
[----:B------:R-:W-:Y:S05]  /*7ec0*/  BRA `(.L_x_192) ;  /* 0xfffffffc00347947 */ /* 0x000fea000383ffff */
.L_x_183:
[----:B0-----:R0:W1:Y:S02]  /*7ed0*/  SYNCS.PHASECHK.TRANS64.TRYWAIT P0, [R4+URZ], R3 ;  /* 0x00000003040075a7 */ /* 0x001064000800017f */
[----:B-1----:R-:W-:Y:S05]  /*7ee0*/  @!P0 NANOSLEEP.SYNCS 0x989680 ;  /* 0x009896800000895d */ /* 0x002fea0003900000 */
[----:B------:R-:W1:Y:S02]  /*7ef0*/  @!P0 SYNCS.PHASECHK.TRANS64 P0, [R4+URZ], R3 ;  /* 0x00000003040085a7 */ /* 0x000e64000800007f */
[----:B-1----:R-:W-:Y:S05]  /*7f00*/  @!P0 BRA `(.L_x_183) ;  /* 0xfffffffc00f08947 */ /* 0x002fea000383ffff */
[----:B------:R-:W-:Y:S05]  /*7f10*/  BRA `(.L_x_193) ;  /* 0xfffffffc003c7947 */ /* 0x000fea000383ffff */
.L_x_194:
[----:B------:R-:W-:-:S00]  /*7f20*/  BRA `(.L_x_194) ;  /* 0xfffffffc00fc7947 */ /* 0x000fc0000383ffff */
[----:B------:R-:W-:-:S00]  /*7f30*/  NOP ;  /* 0x0000000000007918 */ /* 0x000fc00000000000 */
        /* <DEDUP_REMOVED lines=12> */
.L_x_195:


//--------------------- .nv.global.init           --------------------------
	.section	.nv.global.init,"aw",@progbits
.nv.global.init:
	.type		$str$22,@object
	.size		$str$22,($str$23 - $str$22)
$str$22:
        /*0000*/ 	.byte	0x6b, 0x5f, 0x74, 0x69, 0x6c, 0x65, 0x5f, 0x63, 0x6f, 0x75, 0x6e, 0x74, 0x20, 0x3e, 0x3d, 0x20
        /*0010*/ 	.byte	0x31, 0x00
	.type		$str$23,@object
	.size		$str$23,(__unnamed_1 - $str$23)
$str$23:
        /*0012*/ 	.byte	0x2f, 0x74, 0x6d, 0x70, 0x2f, 0x63, 0x75, 0x74, 0x6c, 0x61, 0x73, 0x73, 0x5f, 0x73, 0x77, 0x65
        /*0022*/ 	.byte	0x65, 0x70, 0x5f, 0x73, 0x72, 0x63, 0x2f, 0x69, 0x6e, 0x63, 0x6c, 0x75, 0x64, 0x65, 0x2f, 0x63
        /*0032*/ 	.byte	0x75, 0x74, 0x6c, 0x61, 0x73, 0x73, 0x2f, 0x67, 0x65, 0x6d, 0x6d, 0x2f, 0x63, 0x6f, 0x6c, 0x6c
        /*0042*/ 	.byte	0x65, 0x63, 0x74, 0x69, 0x76, 0x65, 0x2f, 0x73, 0x6d, 0x39, 0x30, 0x5f, 0x6d, 0x6d, 0x61, 0x5f
        /*0052*/ 	.byte	0x74, 0x6d, 0x61, 0x5f, 0x67, 0x6d, 0x6d, 0x61, 0x5f, 0x73, 0x73, 0x5f, 0x77, 0x61, 0x72, 0x70
        /*0062*/ 	.byte	0x73, 0x70, 0x65, 0x63, 0x69, 0x61, 0x6c, 0x69, 0x7a, 0x65, 0x64, 0x2e, 0x68, 0x70, 0x70, 0x00
	.type		__unnamed_1,@object
	.size		__unnamed_1,(.L_0 - __unnamed_1)
__unnamed_1:
        /*0072*/ 	.byte	0x76, 0x6f, 0x69, 0x64, 0x20, 0x63, 0x75, 0x74, 0x6c, 0x61, 0x73, 0x73, 0x3a, 0x3a, 0x67, 0x65
        /* <DEDUP_REMOVED lines=180> */
        /*0bc2*/ 	.byte	0x74, 0x69, 0x74, 0x79, 0x5d, 0x00
.L_0:


//--------------------- .nv.shared._ZN7cutlass13device_kernelINS_4gemm6kernel13GemmUniversalIN4cute5tupleIJiiiiEEENS1_10collective13CollectiveMmaINS1_34MainloopSm90TmaGmmaWarpSpecializedILi3ENS5_IJNS4_1CILi1EEENSA_ILi4EEESB_EEENS1_35KernelTmaWarpSpecializedCooperativeEEENS5_IJNSA_ILi128EEESG_NSA_ILi64EEEEEENS_6half_tENS5_IJlSB_lEEESJ_NS5_IJSB_llEEENS4_8TiledMMAINS4_8MMA_AtomIJNS4_4SM904GMMA26MMA_64x128x16_F32F16F16_SSILNSP_5MajorE0ELSR_1ELNSP_7ScaleInE1ELSS_1EEEEEENS4_6LayoutINS5_IJNSA_ILi2EEESB_SB_EEENS5_IJSB_NSA_ILi0EEESY_EEEEENS5_IJNS4_10UnderscoreES11_S11_EEEEENS4_23SM90_TMA_LOAD_MULTICASTENS4_14ComposedLayoutINS4_7SwizzleILi3ELi4ELi3EEENS4_18smem_ptr_flag_bitsILi16EEENSV_INS5_IJNSA_ILi8EEESH_EEENS5_IJSH_SB_EEEEEEEvNS4_8identityENS4_13SM90_TMA_LOADENS15_IS17_S19_NSV_INS5_IJSH_S1A_EEENS5_IJSB_SH_EEEEEEEvS1F_EENS_8epilogue10collective6detail29Sm90TmaWarpSpecializedAdapterINS1N_15DefaultEpilogueISJ_SK_SK_NS1M_6thread17LinearCombinationISJ_Li1EffLNS1R_9ScaleType4KindE0ELNS_15FloatRoundStyleE2ESJ_EENS1_15EpilogueDefaultEEEEEvvEEEEvNT_6ParamsE --------------------------
	.section	.nv.shared._ZN7cutlass13device_kernelINS_4gemm6kernel13GemmUniversalIN4cute5tupleIJiiiiEEENS1_10collective13CollectiveMmaINS1_34MainloopSm90TmaGmmaWarpSpecializedILi3ENS5_IJNS4_1CILi1EEENSA_ILi4EEESB_EEENS1_35KernelTmaWarpSpecializedCooperativeEEENS5_IJNSA_ILi128EEESG_NSA_ILi64EEEEEENS_6half_tENS5_IJlSB_lEEESJ_NS5_IJSB_llEEENS4_8TiledMMAINS4_8MMA_AtomIJNS4_4SM904GMMA26MMA_64x128x16_F32F16F16_SSILNSP_5MajorE0ELSR_1ELNSP_7ScaleInE1ELSS_1EEEEEENS4_6LayoutINS5_IJNSA_ILi2EEESB_SB_EEENS5_IJSB_NSA_ILi0EEESY_EEEEENS5_IJNS4_10UnderscoreES11_S11_EEEEENS4_23SM90_TMA_LOAD_MULTICASTENS4_14ComposedLayoutINS4_7SwizzleILi3ELi4ELi3EEENS4_18smem_ptr_flag_bitsILi16EEENSV_INS5_IJNSA_ILi8EEESH_EEENS5_IJSH_SB_EEEEEEEvNS4_8identityENS4_13SM90_TMA_LOADENS15_IS17_S19_NSV_INS5_IJSH_S1A_EEENS5_IJSB_SH_EEEEEEEvS1F_EENS_8epilogue10collective6detail29Sm90TmaWarpSpecializedAdapterINS1N_15DefaultEpilogueISJ_SK_SK_NS1M_6thread17LinearCombinationISJ_Li1EffLNS1R_9ScaleType4KindE0ELNS_15FloatRoundStyleE2ESJ_EENS1_15EpilogueDefaultEEEEEvvEEEEvNT_6ParamsE,"aw",@nobits
	.sectionflags	@""
	.align	16
	.zero		1024


//--------------------- .nv.shared.reserved.0     --------------------------
	.section	.nv.shared.reserved.0,"aw",@nobits
	.weak		__nv_reservedSMEM_offset_0_alias
	.size		__nv_reservedSMEM_offset_0_alias, 0, 0
	.other		__nv_reservedSMEM_offset_0_alias,@"STO_CUDA_RESERVED_SHARED STV_DEFAULT"
__nv_reservedSMEM_offset_0_alias:
	.zero		0


//--------------------- .nv.global                --------------------------
	.section	.nv.global,"aw",@nobits
.nv.global:
	.type		_ZN40_INTERNAL_0146193c_4_k_cu_c907bfd0_239234cute1_E,@object
	.size		_ZN40_INTERNAL_0146193c_4_k_cu_c907bfd0_239234cute1_E,(_ZN40_INTERNAL_0146193c_4_k_cu_c907bfd0_239234cuda3std3__45__cpo6cbeginE - _ZN40_INTERNAL_0146193c_4_k_cu_c907bfd0_239234cute1_E)
_ZN40_INTERNAL_0146193c_4_k_cu_c907bfd0_239234cute1_E:
	.zero		1
	.type		_ZN40_INTERNAL_0146193c_4_k_cu_c907bfd0_239234cuda3std3__45__cpo6cbeginE,@object
	.size		_ZN40_INTERNAL_0146193c_4_k_cu_c907bfd0_239234cuda3std3__45__cpo6cbeginE,(_ZN40_INTERNAL_0146193c_4_k_cu_c907bfd0_239234cuda3std3__48in_placeE - _ZN40_INTERNAL_0146193c_4_k_cu_c907bfd0_239234cuda3std3__45__cpo6cbeginE)
_ZN40_INTERNAL_0146193c_4_k_cu_c907bfd0_239234cuda3std3__45__cpo6cbeginE:
	.zero		1
	.type		_ZN40_INTERNAL_0146193c_4_k_cu_c907bfd0_239234cuda3std3__48in_placeE,@object
	.size		_ZN40_INTERNAL_0146193c_4_k_cu_c907bfd0_239234cuda3std3__48in_placeE,(_ZN40_INTERNAL_0146193c_4_k_cu_c907bfd0_239234cuda3std6ranges3__45__cpo9iter_moveE - _ZN40_INTERNAL_0146193c_4_k_cu_c907bfd0_239234cuda3std3__48in_placeE)
_ZN40_INTERNAL_0146193c_4_k_cu_c907bfd0_239234cuda3std3__48in_placeE:
	.zero		1
	.type		_ZN40_INTERNAL_0146193c_4_k_cu_c907bfd0_239234cuda3std6ranges3__45__cpo9iter_moveE,@object
	.size		_ZN40_INTERNAL_0146193c_4_k_cu_c907bfd0_239234cuda3std6ranges3__45__cpo9iter_moveE,(_ZN40_INTERNAL_0146193c_4_k_cu_c907bfd0_239234cuda3std3__45__cpo5beginE - _ZN40_INTERNAL_0146193c_4_k_cu_c907bfd0_239234cuda3std6ranges3__45__cpo9iter_moveE)
_ZN40_INTERNAL_0146193c_4_k_cu_c907bfd0_239234cuda3std6ranges3__45__cpo9iter_moveE:
	.zero		1
	.type		_ZN40_INTERNAL_0146193c_4_k_cu_c907bfd0_239234cuda3std3__45__cpo5beginE,@object
	.size		_ZN40_INTERNAL_0146193c_4_k_cu_c907bfd0_239234cuda3std3__45__cpo5beginE,(_ZN40_INTERNAL_0146193c_4_k_cu_c907bfd0_239234cuda3std3__442_GLOBAL__N__0146193c_4_k_cu_c907bfd0_239236ignoreE - _ZN40_INTERNAL_0146193c_4_k_cu_c907bfd0_239234cuda3std3__45__cpo5beginE)
_ZN40_INTERNAL_0146193c_4_k_cu_c907bfd0_239234cuda3std3__45__cpo5beginE:
	.zero		1
	.type		_ZN40_INTERNAL_0146193c_4_k_cu_c907bfd0_239234cuda3std3__442_GLOBAL__N__0146193c_4_k_cu_c907bfd0_239236ignoreE,@object
	.size		_ZN40_INTERNAL_0146193c_4_k_cu_c907bfd0_239234cuda3std3__442_GLOBAL__N__0146193c_4_k_cu_c907bfd0_239236ignoreE,(_ZN40_INTERNAL_0146193c_4_k_cu_c907bfd0_239234cute7productE - _ZN40_INTERNAL_0146193c_4_k_cu_c907bfd0_239234cuda3std3__442_GLOBAL__N__0146193c_4_k_cu_c907bfd0_239236ignoreE)
_ZN40_INTERNAL_0146193c_4_k_cu_c907bfd0_239234cuda3std3__442_GLOBAL__N__0146193c_4_k_cu_c907bfd0_239236ignoreE:
	.zero		1
	.type		_ZN40_INTERNAL_0146193c_4_k_cu_c907bfd0_239234cute7productE,@object
	.size		_ZN40_INTERNAL_0146193c_4_k_cu_c907bfd0_239234cute7productE,(_ZN40_INTERNAL_0146193c_4_k_cu_c907bfd0_239234cuda3std3__45__cpo3endE - _ZN40_INTERNAL_0146193c_4_k_cu_c907bfd0_239234cute7productE)
_ZN40_INTERNAL_0146193c_4_k_cu_c907bfd0_239234cute7productE:
	.zero		1
	.type		_ZN40_INTERNAL_0146193c_4_k_cu_c907bfd0_239234cuda3std3__45__cpo3endE,@object
	.size		_ZN40_INTERNAL_0146193c_4_k_cu_c907bfd0_239234cuda3std3__45__cpo3endE,(_ZN40_INTERNAL_0146193c_4_k_cu_c907bfd0_239234cuda3std3__419piecewise_constructE - _ZN40_INTERNAL_0146193c_4_k_cu_c907bfd0_239234cuda3std3__45__cpo3endE)
_ZN40_INTERNAL_0146193c_4_k_cu_c907bfd0_239234cuda3std3__45__cpo3endE:
	.zero		1
	.type		_ZN40_INTERNAL_0146193c_4_k_cu_c907bfd0_239234cuda3std3__419piecewise_constructE,@object
	.size		_ZN40_INTERNAL_0146193c_4_k_cu_c907bfd0_239234cuda3std3__419piecewise_constructE,(_ZN40_INTERNAL_0146193c_4_k_cu_c907bfd0_239234cuda3std3__45__cpo4cendE - _ZN40_INTERNAL_0146193c_4_k_cu_c907bfd0_239234cuda3std3__419piecewise_constructE)
_ZN40_INTERNAL_0146193c_4_k_cu_c907bfd0_239234cuda3std3__419piecewise_constructE:
	.zero		1
	.type		_ZN40_INTERNAL_0146193c_4_k_cu_c907bfd0_239234cuda3std3__45__cpo4cendE,@object
	.size		_ZN40_INTERNAL_0146193c_4_k_cu_c907bfd0_239234cuda3std3__45__cpo4cendE,(_ZN40_INTERNAL_0146193c_4_k_cu_c907bfd0_239234cuda3std6ranges3__45__cpo4swapE - _ZN40_INTERNAL_0146193c_4_k_cu_c907bfd0_239234cuda3std3__45__cpo4cendE)
_ZN40_INTERNAL_0146193c_4_k_cu_c907bfd0_239234cuda3std3__45__cpo4cendE:
	.zero		1
	.type		_ZN40_INTERNAL_0146193c_4_k_cu_c907bfd0_239234cuda3std6ranges3__45__cpo4swapE,@object
	.size		_ZN40_INTERNAL_0146193c_4_k_cu_c907bfd0_239234cuda3std6ranges3__45__cpo4swapE,(.L_8 - _ZN40_INTERNAL_0146193c_4_k_cu_c907bfd0_239234cuda3std6ranges3__45__cpo4swapE)
_ZN40_INTERNAL_0146193c_4_k_cu_c907bfd0_239234cuda3std6ranges3__45__cpo4swapE:
	.zero		1
.L_8:


//--------------------- .nv.constant0._ZN7cutlass13device_kernelINS_4gemm6kernel13GemmUniversalIN4cute5tupleIJiiiiEEENS1_10collective13CollectiveMmaINS1_34MainloopSm90TmaGmmaWarpSpecializedILi3ENS5_IJNS4_1CILi1EEENSA_ILi4EEESB_EEENS1_35KernelTmaWarpSpecializedCooperativeEEENS5_IJNSA_ILi128EEESG_NSA_ILi64EEEEEENS_6half_tENS5_IJlSB_lEEESJ_NS5_IJSB_llEEENS4_8TiledMMAINS4_8MMA_AtomIJNS4_4SM904GMMA26MMA_64x128x16_F32F16F16_SSILNSP_5MajorE0ELSR_1ELNSP_7ScaleInE1ELSS_1EEEEEENS4_6LayoutINS5_IJNSA_ILi2EEESB_SB_EEENS5_IJSB_NSA_ILi0EEESY_EEEEENS5_IJNS4_10UnderscoreES11_S11_EEEEENS4_23SM90_TMA_LOAD_MULTICASTENS4_14ComposedLayoutINS4_7SwizzleILi3ELi4ELi3EEENS4_18smem_ptr_flag_bitsILi16EEENSV_INS5_IJNSA_ILi8EEESH_EEENS5_IJSH_SB_EEEEEEEvNS4_8identityENS4_13SM90_TMA_LOADENS15_IS17_S19_NSV_INS5_IJSH_S1A_EEENS5_IJSB_SH_EEEEEEEvS1F_EENS_8epilogue10collective6detail29Sm90TmaWarpSpecializedAdapterINS1N_15DefaultEpilogueISJ_SK_SK_NS1M_6thread17LinearCombinationISJ_Li1EffLNS1R_9ScaleType4KindE0ELNS_15FloatRoundStyleE2ESJ_EENS1_15EpilogueDefaultEEEEEvvEEEEvNT_6ParamsE --------------------------
	.section	.nv.constant0._ZN7cutlass13device_kernelINS_4gemm6kernel13GemmUniversalIN4cute5tupleIJiiiiEEENS1_10collective13CollectiveMmaINS1_34MainloopSm90TmaGmmaWarpSpecializedILi3ENS5_IJNS4_1CILi1EEENSA_ILi4EEESB_EEENS1_35KernelTmaWarpSpecializedCooperativeEEENS5_IJNSA_ILi128EEESG_NSA_ILi64EEEEEENS_6half_tENS5_IJlSB_lEEESJ_NS5_IJSB_llEEENS4_8TiledMMAINS4_8MMA_AtomIJNS4_4SM904GMMA26MMA_64x128x16_F32F16F16_SSILNSP_5MajorE0ELSR_1ELNSP_7ScaleInE1ELSS_1EEEEEENS4_6LayoutINS5_IJNSA_ILi2EEESB_SB_EEENS5_IJSB_NSA_ILi0EEESY_EEEEENS5_IJNS4_10UnderscoreES11_S11_EEEEENS4_23SM90_TMA_LOAD_MULTICASTENS4_14ComposedLayoutINS4_7SwizzleILi3ELi4ELi3EEENS4_18smem_ptr_flag_bitsILi16EEENSV_INS5_IJNSA_ILi8EEESH_EEENS5_IJSH_SB_EEEEEEEvNS4_8identityENS4_13SM90_TMA_LOADENS15_IS17_S19_NSV_INS5_IJSH_S1A_EEENS5_IJSB_SH_EEEEEEEvS1F_EENS_8epilogue10collective6detail29Sm90TmaWarpSpecializedAdapterINS1N_15DefaultEpilogueISJ_SK_SK_NS1M_6thread17LinearCombinationISJ_Li1EffLNS1R_9ScaleType4KindE0ELNS_15FloatRoundStyleE2ESJ_EENS1_15EpilogueDefaultEEEEEvvEEEEvNT_6ParamsE,"a",@progbits
	.sectionflags	@""
	.align	4
.nv.constant0._ZN7cutlass13device_kernelINS_4gemm6kernel13GemmUniversalIN4cute5tupleIJiiiiEEENS1_10collective13CollectiveMmaINS1_34MainloopSm90TmaGmmaWarpSpecializedILi3ENS5_IJNS4_1CILi1EEENSA_ILi4EEESB_EEENS1_35KernelTmaWarpSpecializedCooperativeEEENS5_IJNSA_ILi128EEESG_NSA_ILi64EEEEEENS_6half_tENS5_IJlSB_lEEESJ_NS5_IJSB_llEEENS4_8TiledMMAINS4_8MMA_AtomIJNS4_4SM904GMMA26MMA_64x128x16_F32F16F16_SSILNSP_5MajorE0ELSR_1ELNSP_7ScaleInE1ELSS_1EEEEEENS4_6LayoutINS5_IJNSA_ILi2EEESB_SB_EEENS5_IJSB_NSA_ILi0EEESY_EEEEENS5_IJNS4_10UnderscoreES11_S11_EEEEENS4_23SM90_TMA_LOAD_MULTICASTENS4_14ComposedLayoutINS4_7SwizzleILi3ELi4ELi3EEENS4_18smem_ptr_flag_bitsILi16EEENSV_INS5_IJNSA_ILi8EEESH_EEENS5_IJSH_SB_EEEEEEEvNS4_8identityENS4_13SM90_TMA_LOADENS15_IS17_S19_NSV_INS5_IJSH_S1A_EEENS5_IJSB_SH_EEEEEEEvS1F_EENS_8epilogue10collective6detail29Sm90TmaWarpSpecializedAdapterINS1N_15DefaultEpilogueISJ_SK_SK_NS1M_6thread17LinearCombinationISJ_Li1EffLNS1R_9ScaleType4KindE0ELNS_15FloatRoundStyleE2ESJ_EENS1_15EpilogueDefaultEEEEEvvEEEEvNT_6ParamsE:
	.zero		1664


//--------------------- SYMBOLS --------------------------

	.type		.nv.reservedSmem.offset0,@object
	.size		.nv.reservedSmem.offset0,0x4
	.type		__assertfail,@function
